	.target	sm_90a

	.elftype	@"ET_EXEC"


//--------------------- .note.nv.tkinfo           --------------------------
	.section	.note.nv.tkinfo,"",@"SHT_NOTE"
	.sectionflags	@"SHF_NOTE_NV_TKINFO"
	.tkinfo
        /*0018*/ 	.word	0x00000002
        /*0030*/ 	.string	""
        /*0030*/ 	.string	"ptxas"
        /*0030*/ 	.string	"Cuda compilation tools, release 13.0, V13.0.88"
        /*0030*/ 	.string	"Build cuda_13.0.r13.0/compiler.36424714_0"
        /*0030*/ 	.string	"-arch sm_90a -m 64 "



//--------------------- .note.nv.cuinfo           --------------------------
	.section	.note.nv.cuinfo,"",@"SHT_NOTE"
	.sectionflags	@"SHF_NOTE_NV_CUINFO"
        /*0018*/ 	.short	0x0002
        /*001a*/ 	.short	0x005a
        /*001c*/ 	.short	0x0082
	.zero		2


//--------------------- .nv.info                  --------------------------
	.section	.nv.info,"",@"SHT_CUDA_INFO"
	.align	4


	//----- nvinfo : EIATTR_REGCOUNT
	.align		4
        /*0000*/ 	.byte	0x04, 0x2f
        /*0002*/ 	.short	(.L_15 - .L_14)
	.align		4
.L_14:
        /*0004*/ 	.word	index@(_ZN7cutlass13device_kernelINS_4gemm6kernel13GemmUniversalIN4cute5tupleIJiiiiEEENS1_10collective13CollectiveMmaINS1_34MainloopSm90TmaGmmaWarpSpecializedILi18ENS5_IJNS4_1CILi2EEENSA_ILi1EEESC_EEENS1_35KernelTmaWarpSpecializedCooperativeEEENS5_IJNSA_ILi192EEENSA_ILi8EEENSA_ILi32EEEEEENS_6half_tENS5_IJlSC_lEEESK_SL_NS4_8TiledMMAINS4_8MMA_AtomIJNS4_4SM904GMMA24MMA_64x8x16_F32F16F16_SSILNSP_5MajorE0ELSR_0ELNSP_7ScaleInE1ELSS_1EEEEEENS4_6LayoutISD_NS5_IJSC_NSA_ILi0EEESW_EEEEENS5_IJNS4_10UnderscoreESZ_SZ_EEEEENS4_13SM90_TMA_LOADENS4_14ComposedLayoutINS4_7SwizzleILi2ELi4ELi3EEENS4_18smem_ptr_flag_bitsILi16EEENSV_INS5_IJSH_SI_EEENS5_IJSI_SC_EEEEEEEvNS4_8identityENS4_23SM90_TMA_LOAD_MULTICASTES1B_vS1C_EENS_8epilogue10collective6detail29Sm90TmaWarpSpecializedAdapterINS1G_15DefaultEpilogueISK_SL_SL_NS1F_6thread17LinearCombinationISK_Li1EffLNS1K_9ScaleType4KindE0ELNS_15FloatRoundStyleE2ESK_EENS1_15EpilogueDefaultEEEEEvvEEEEvNT_6ParamsE)
        /*0008*/ 	.word	0x000000a8


	//----- nvinfo : EIATTR_FRAME_SIZE
	.align		4
.L_15:
        /*000c*/ 	.byte	0x04, 0x11
        /*000e*/ 	.short	(.L_17 - .L_16)
	.align		4
.L_16:
        /*0010*/ 	.word	index@(_ZN7cutlass13device_kernelINS_4gemm6kernel13GemmUniversalIN4cute5tupleIJiiiiEEENS1_10collective13CollectiveMmaINS1_34MainloopSm90TmaGmmaWarpSpecializedILi18ENS5_IJNS4_1CILi2EEENSA_ILi1EEESC_EEENS1_35KernelTmaWarpSpecializedCooperativeEEENS5_IJNSA_ILi192EEENSA_ILi8EEENSA_ILi32EEEEEENS_6half_tENS5_IJlSC_lEEESK_SL_NS4_8TiledMMAINS4_8MMA_AtomIJNS4_4SM904GMMA24MMA_64x8x16_F32F16F16_SSILNSP_5MajorE0ELSR_0ELNSP_7ScaleInE1ELSS_1EEEEEENS4_6LayoutISD_NS5_IJSC_NSA_ILi0EEESW_EEEEENS5_IJNS4_10UnderscoreESZ_SZ_EEEEENS4_13SM90_TMA_LOADENS4_14ComposedLayoutINS4_7SwizzleILi2ELi4ELi3EEENS4_18smem_ptr_flag_bitsILi16EEENSV_INS5_IJSH_SI_EEENS5_IJSI_SC_EEEEEEEvNS4_8identityENS4_23SM90_TMA_LOAD_MULTICASTES1B_vS1C_EENS_8epilogue10collective6detail29Sm90TmaWarpSpecializedAdapterINS1G_15DefaultEpilogueISK_SL_SL_NS1F_6thread17LinearCombinationISK_Li1EffLNS1K_9ScaleType4KindE0ELNS_15FloatRoundStyleE2ESK_EENS1_15EpilogueDefaultEEEEEvvEEEEvNT_6ParamsE)
        /*0014*/ 	.word	0x00000000


	//----- nvinfo : EIATTR_MIN_STACK_SIZE
	.align		4
.L_17:
        /*0018*/ 	.byte	0x04, 0x12
        /*001a*/ 	.short	(.L_19 - .L_18)
	.align		4
.L_18:
        /*001c*/ 	.word	index@(_ZN7cutlass13device_kernelINS_4gemm6kernel13GemmUniversalIN4cute5tupleIJiiiiEEENS1_10collective13CollectiveMmaINS1_34MainloopSm90TmaGmmaWarpSpecializedILi18ENS5_IJNS4_1CILi2EEENSA_ILi1EEESC_EEENS1_35KernelTmaWarpSpecializedCooperativeEEENS5_IJNSA_ILi192EEENSA_ILi8EEENSA_ILi32EEEEEENS_6half_tENS5_IJlSC_lEEESK_SL_NS4_8TiledMMAINS4_8MMA_AtomIJNS4_4SM904GMMA24MMA_64x8x16_F32F16F16_SSILNSP_5MajorE0ELSR_0ELNSP_7ScaleInE1ELSS_1EEEEEENS4_6LayoutISD_NS5_IJSC_NSA_ILi0EEESW_EEEEENS5_IJNS4_10UnderscoreESZ_SZ_EEEEENS4_13SM90_TMA_LOADENS4_14ComposedLayoutINS4_7SwizzleILi2ELi4ELi3EEENS4_18smem_ptr_flag_bitsILi16EEENSV_INS5_IJSH_SI_EEENS5_IJSI_SC_EEEEEEEvNS4_8identityENS4_23SM90_TMA_LOAD_MULTICASTES1B_vS1C_EENS_8epilogue10collective6detail29Sm90TmaWarpSpecializedAdapterINS1G_15DefaultEpilogueISK_SL_SL_NS1F_6thread17LinearCombinationISK_Li1EffLNS1K_9ScaleType4KindE0ELNS_15FloatRoundStyleE2ESK_EENS1_15EpilogueDefaultEEEEEvvEEEEvNT_6ParamsE)
        /*0020*/ 	.word	0x00000000
.L_19:


//--------------------- .nv.compat                --------------------------
	.section	.nv.compat,"",@"SHT_CUDA_COMPAT_INFO"
	.align	4
        /*0000*/ 	.byte	0x02, 0x09, 0x01, 0x00, 0x02, 0x02, 0x04, 0x00, 0x02, 0x05, 0x05, 0x00, 0x03, 0x07, 0x01, 0x01
        /*0010*/ 	.byte	0x02, 0x03, 0x01, 0x00, 0x02, 0x06, 0x01, 0x00, 0x04, 0x0b, 0x08, 0x00, 0x00, 0x00, 0x00, 0x00
        /*0020*/ 	.byte	0x00, 0x00, 0x00, 0x00


//--------------------- .nv.info._ZN7cutlass13device_kernelINS_4gemm6kernel13GemmUniversalIN4cute5tupleIJiiiiEEENS1_10collective13CollectiveMmaINS1_34MainloopSm90TmaGmmaWarpSpecializedILi18ENS5_IJNS4_1CILi2EEENSA_ILi1EEESC_EEENS1_35KernelTmaWarpSpecializedCooperativeEEENS5_IJNSA_ILi192EEENSA_ILi8EEENSA_ILi32EEEEEENS_6half_tENS5_IJlSC_lEEESK_SL_NS4_8TiledMMAINS4_8MMA_AtomIJNS4_4SM904GMMA24MMA_64x8x16_F32F16F16_SSILNSP_5MajorE0ELSR_0ELNSP_7ScaleInE1ELSS_1EEEEEENS4_6LayoutISD_NS5_IJSC_NSA_ILi0EEESW_EEEEENS5_IJNS4_10UnderscoreESZ_SZ_EEEEENS4_13SM90_TMA_LOADENS4_14ComposedLayoutINS4_7SwizzleILi2ELi4ELi3EEENS4_18smem_ptr_flag_bitsILi16EEENSV_INS5_IJSH_SI_EEENS5_IJSI_SC_EEEEEEEvNS4_8identityENS4_23SM90_TMA_LOAD_MULTICASTES1B_vS1C_EENS_8epilogue10collective6detail29Sm90TmaWarpSpecializedAdapterINS1G_15DefaultEpilogueISK_SL_SL_NS1F_6thread17LinearCombinationISK_Li1EffLNS1K_9ScaleType4KindE0ELNS_15FloatRoundStyleE2ESK_EENS1_15EpilogueDefaultEEEEEvvEEEEvNT_6ParamsE --------------------------
	.section	.nv.info._ZN7cutlass13device_kernelINS_4gemm6kernel13GemmUniversalIN4cute5tupleIJiiiiEEENS1_10collective13CollectiveMmaINS1_34MainloopSm90TmaGmmaWarpSpecializedILi18ENS5_IJNS4_1CILi2EEENSA_ILi1EEESC_EEENS1_35KernelTmaWarpSpecializedCooperativeEEENS5_IJNSA_ILi192EEENSA_ILi8EEENSA_ILi32EEEEEENS_6half_tENS5_IJlSC_lEEESK_SL_NS4_8TiledMMAINS4_8MMA_AtomIJNS4_4SM904GMMA24MMA_64x8x16_F32F16F16_SSILNSP_5MajorE0ELSR_0ELNSP_7ScaleInE1ELSS_1EEEEEENS4_6LayoutISD_NS5_IJSC_NSA_ILi0EEESW_EEEEENS5_IJNS4_10UnderscoreESZ_SZ_EEEEENS4_13SM90_TMA_LOADENS4_14ComposedLayoutINS4_7SwizzleILi2ELi4ELi3EEENS4_18smem_ptr_flag_bitsILi16EEENSV_INS5_IJSH_SI_EEENS5_IJSI_SC_EEEEEEEvNS4_8identityENS4_23SM90_TMA_LOAD_MULTICASTES1B_vS1C_EENS_8epilogue10collective6detail29Sm90TmaWarpSpecializedAdapterINS1G_15DefaultEpilogueISK_SL_SL_NS1F_6thread17LinearCombinationISK_Li1EffLNS1K_9ScaleType4KindE0ELNS_15FloatRoundStyleE2ESK_EENS1_15EpilogueDefaultEEEEEvvEEEEvNT_6ParamsE,"",@"SHT_CUDA_INFO"
	.sectionflags	@""
	.align	4


	//----- nvinfo : EIATTR_CUDA_API_VERSION
	.align		4
        /*0000*/ 	.byte	0x04, 0x37
        /*0002*/ 	.short	(.L_21 - .L_20)
.L_20:
        /*0004*/ 	.word	0x00000082


	//----- nvinfo : EIATTR_KPARAM_INFO
	.align		4
.L_21:
        /*0008*/ 	.byte	0x04, 0x17
        /*000a*/ 	.short	(.L_23 - .L_22)
.L_22:
        /*000c*/ 	.word	0x00000000
        /*0010*/ 	.short	0x0000
        /*0012*/ 	.short	0x0070
        /*0014*/ 	.byte	0x00, 0xf0, 0x01, 0x10


	//----- nvinfo : EIATTR_SPARSE_MMA_MASK
	.align		4
.L_23:
        /*0018*/ 	.byte	0x03, 0x50
        /*001a*/ 	.short	0x0000


	//----- nvinfo : EIATTR_MAXREG_COUNT
	.align		4
        /*001c*/ 	.byte	0x03, 0x1b
        /*001e*/ 	.short	0x00a8


	//----- nvinfo : EIATTR_NUM_BARRIERS
	.align		4
        /*0020*/ 	.byte	0x02, 0x4c
        /*0022*/ 	.byte	0x01
	.zero		1


	//----- nvinfo : EIATTR_EXTERNS
	.align		4
        /*0024*/ 	.byte	0x04, 0x0f
        /*0026*/ 	.short	(.L_25 - .L_24)


	//   ....[0]....
	.align		4
.L_24:
        /*0028*/ 	.word	index@(__assertfail)


	//----- nvinfo : EIATTR_MERCURY_ISA_VERSION
	.align		4
.L_25:
        /*002c*/ 	.byte	0x03, 0x5f
        /*002e*/ 	.short	0x0101


	//----- nvinfo : EIATTR_INT_WARP_WIDE_INSTR_OFFSETS
	.align		4
        /*0030*/ 	.byte	0x04, 0x31
        /*0032*/ 	.short	(.L_27 - .L_26)


	//   ....[0]....
.L_26:
        /*0034*/ 	.word	0x00000670


	//   ....[1]....
        /*0038*/ 	.word	0x00000690


	//   ....[2]....
        /*003c*/ 	.word	0x00000850


	//   ....[3]....
        /*0040*/ 	.word	0x000020a0


	//----- nvinfo : EIATTR_COOP_GROUP_MASK_REGIDS
	.align		4
.L_27:
        /*0044*/ 	.byte	0x04, 0x29
        /*0046*/ 	.short	(.L_29 - .L_28)


	//   ....[0]....
.L_28:
        /*0048*/ 	.word	0xffffffff


	//   ....[1]....
        /*004c*/ 	.word	0xffffffff


	//   ....[2]....
        /*0050*/ 	.word	0xffffffff


	//   ....[3]....
        /*0054*/ 	.word	0xffffffff


	//   ....[4]....
        /*0058*/ 	.word	0xffffffff


	//   ....[5]....
        /*005c*/ 	.word	0xffffffff


	//----- nvinfo : EIATTR_COOP_GROUP_INSTR_OFFSETS
	.align		4
.L_29:
        /*0060*/ 	.byte	0x04, 0x28
        /*0062*/ 	.short	(.L_31 - .L_30)


	//   ....[0]....
.L_30:
        /*0064*/ 	.word	0x00000060


	//   ....[1]....
        /*0068*/ 	.word	0x00000070


	//   ....[2]....
        /*006c*/ 	.word	0x00000130


	//   ....[3]....
        /*0070*/ 	.word	0x000004c0


	//   ....[4]....
        /*0074*/ 	.word	0x000009f0


	//   ....[5]....
        /*0078*/ 	.word	0x00001660


	//----- nvinfo : EIATTR_REG_RECONFIG
	.align		4
.L_31:
        /*007c*/ 	.byte	0x01, 0x54
	.zero		2


	//----- nvinfo : EIATTR_SYSCALL_OFFSETS
	.align		4
        /*0080*/ 	.byte	0x04, 0x46
        /*0082*/ 	.short	(.L_33 - .L_32)


	//   ....[0]....
.L_32:
        /*0084*/ 	.word	0x00001850


	//----- nvinfo : EIATTR_MBARRIER_INSTR_OFFSETS
	.align		4
.L_33:
        /*0088*/ 	.byte	0x04, 0x39
        /*008a*/ 	.short	(.L_35 - .L_34)


	//   ....[0]....
.L_34:
        /*008c*/ 	.word	0x00000250
        /*0090*/ 	.word	0x000000ff
        /*0094*/ 	.word	0x00000000
        /*0098*/ 	.short	0x0100
        /*009a*/ 	.byte	0x08
	.zero		1


	//   ....[1]....
        /*009c*/ 	.word	0x00000260
        /*00a0*/ 	.word	0x000000ff
        /*00a4*/ 	.word	0x00000090
        /*00a8*/ 	.short	0x0100
        /*00aa*/ 	.byte	0x08
	.zero		1


	//   ....[2]....
        /*00ac*/ 	.word	0x00000270
        /*00b0*/ 	.word	0x000000ff
        /*00b4*/ 	.word	0x00000008
        /*00b8*/ 	.short	0x0100
        /*00ba*/ 	.byte	0x08
	.zero		1


	//   ....[3]....
        /*00bc*/ 	.word	0x00000280
        /*00c0*/ 	.word	0x000000ff
        /*00c4*/ 	.word	0x00000098
        /*00c8*/ 	.short	0x0100
        /*00ca*/ 	.byte	0x08
	.zero		1


	//   ....[4]....
        /*00cc*/ 	.word	0x00000290
        /*00d0*/ 	.word	0x000000ff
        /*00d4*/ 	.word	0x00000010
        /*00d8*/ 	.short	0x0100
        /*00da*/ 	.byte	0x08
	.zero		1


	//   ....[5]....
        /*00dc*/ 	.word	0x000002a0
        /*00e0*/ 	.word	0x000000ff
        /*00e4*/ 	.word	0x000000a0
        /*00e8*/ 	.short	0x0100
        /*00ea*/ 	.byte	0x08
	.zero		1


	//   ....[6]....
        /*00ec*/ 	.word	0x000002b0
        /*00f0*/ 	.word	0x000000ff
        /*00f4*/ 	.word	0x00000018
        /*00f8*/ 	.short	0x0100
        /*00fa*/ 	.byte	0x08
	.zero		1


	//   ....[7]....
        /*00fc*/ 	.word	0x000002c0
        /*0100*/ 	.word	0x000000ff
        /*0104*/ 	.word	0x000000a8
        /*0108*/ 	.short	0x0100
        /*010a*/ 	.byte	0x08
	.zero		1


	//   ....[8]....
        /*010c*/ 	.word	0x000002d0
        /*0110*/ 	.word	0x000000ff
        /*0114*/ 	.word	0x00000020
        /*0118*/ 	.short	0x0100
        /*011a*/ 	.byte	0x08
	.zero		1


	//   ....[9]....
        /*011c*/ 	.word	0x000002e0
        /*0120*/ 	.word	0x000000ff
        /*0124*/ 	.word	0x000000b0
        /*0128*/ 	.short	0x0100
        /*012a*/ 	.byte	0x08
	.zero		1


	//   ....[10]....
        /*012c*/ 	.word	0x000002f0
        /*0130*/ 	.word	0x000000ff
        /*0134*/ 	.word	0x00000028
        /*0138*/ 	.short	0x0100
        /*013a*/ 	.byte	0x08
	.zero		1


	//   ....[11]....
        /*013c*/ 	.word	0x00000300
        /*0140*/ 	.word	0x000000ff
        /*0144*/ 	.word	0x000000b8
        /*0148*/ 	.short	0x0100
        /*014a*/ 	.byte	0x08
	.zero		1


	//   ....[12]....
        /*014c*/ 	.word	0x00000310
        /*0150*/ 	.word	0x000000ff
        /*0154*/ 	.word	0x00000030
        /*0158*/ 	.short	0x0100
        /*015a*/ 	.byte	0x08
	.zero		1


	//   ....[13]....
        /*015c*/ 	.word	0x00000320
        /*0160*/ 	.word	0x000000ff
        /*0164*/ 	.word	0x000000c0
        /*0168*/ 	.short	0x0100
        /*016a*/ 	.byte	0x08
	.zero		1


	//   ....[14]....
        /*016c*/ 	.word	0x00000330
        /*0170*/ 	.word	0x000000ff
        /*0174*/ 	.word	0x00000038
        /*0178*/ 	.short	0x0100
        /*017a*/ 	.byte	0x08
	.zero		1


	//   ....[15]....
        /*017c*/ 	.word	0x00000340
        /*0180*/ 	.word	0x000000ff
        /*0184*/ 	.word	0x000000c8
        /*0188*/ 	.short	0x0100
        /*018a*/ 	.byte	0x08
	.zero		1


	//   ....[16]....
        /*018c*/ 	.word	0x00000350
        /*0190*/ 	.word	0x000000ff
        /*0194*/ 	.word	0x00000040
        /*0198*/ 	.short	0x0100
        /*019a*/ 	.byte	0x08
	.zero		1


	//   ....[17]....
        /*019c*/ 	.word	0x00000360
        /*01a0*/ 	.word	0x000000ff
        /*01a4*/ 	.word	0x000000d0
        /*01a8*/ 	.short	0x0100
        /*01aa*/ 	.byte	0x08
	.zero		1


	//   ....[18]....
        /*01ac*/ 	.word	0x00000370
        /*01b0*/ 	.word	0x000000ff
        /*01b4*/ 	.word	0x00000048
        /*01b8*/ 	.short	0x0100
        /*01ba*/ 	.byte	0x08
	.zero		1


	//   ....[19]....
        /*01bc*/ 	.word	0x00000380
        /*01c0*/ 	.word	0x000000ff
        /*01c4*/ 	.word	0x000000d8
        /*01c8*/ 	.short	0x0100
        /*01ca*/ 	.byte	0x08
	.zero		1


	//   ....[20]....
        /*01cc*/ 	.word	0x00000390
        /*01d0*/ 	.word	0x000000ff
        /*01d4*/ 	.word	0x00000050
        /*01d8*/ 	.short	0x0100
        /*01da*/ 	.byte	0x08
	.zero		1


	//   ....[21]....
        /*01dc*/ 	.word	0x000003a0
        /*01e0*/ 	.word	0x000000ff
        /*01e4*/ 	.word	0x000000e0
        /*01e8*/ 	.short	0x0100
        /*01ea*/ 	.byte	0x08
	.zero		1


	//   ....[22]....
        /*01ec*/ 	.word	0x000003b0
        /*01f0*/ 	.word	0x000000ff
        /*01f4*/ 	.word	0x00000058
        /*01f8*/ 	.short	0x0100
        /*01fa*/ 	.byte	0x08
	.zero		1


	//   ....[23]....
        /*01fc*/ 	.word	0x000003c0
        /*0200*/ 	.word	0x000000ff
        /*0204*/ 	.word	0x000000e8
        /*0208*/ 	.short	0x0100
        /*020a*/ 	.byte	0x08
	.zero		1


	//   ....[24]....
        /*020c*/ 	.word	0x000003d0
        /*0210*/ 	.word	0x000000ff
        /*0214*/ 	.word	0x00000060
        /*0218*/ 	.short	0x0100
        /*021a*/ 	.byte	0x08
	.zero		1


	//   ....[25]....
        /*021c*/ 	.word	0x000003e0
        /*0220*/ 	.word	0x000000ff
        /*0224*/ 	.word	0x000000f0
        /*0228*/ 	.short	0x0100
        /*022a*/ 	.byte	0x08
	.zero		1


	//   ....[26]....
        /*022c*/ 	.word	0x000003f0
        /*0230*/ 	.word	0x000000ff
        /*0234*/ 	.word	0x00000068
        /*0238*/ 	.short	0x0100
        /*023a*/ 	.byte	0x08
	.zero		1


	//   ....[27]....
        /*023c*/ 	.word	0x00000400
        /*0240*/ 	.word	0x000000ff
        /*0244*/ 	.word	0x000000f8
        /*0248*/ 	.short	0x0100
        /*024a*/ 	.byte	0x08
	.zero		1


	//   ....[28]....
        /*024c*/ 	.word	0x00000410
        /*0250*/ 	.word	0x000000ff
        /*0254*/ 	.word	0x00000070
        /*0258*/ 	.short	0x0100
        /*025a*/ 	.byte	0x08
	.zero		1


	//   ....[29]....
        /*025c*/ 	.word	0x00000420
        /*0260*/ 	.word	0x000000ff
        /*0264*/ 	.word	0x00000100
        /*0268*/ 	.short	0x0100
        /*026a*/ 	.byte	0x08
	.zero		1


	//   ....[30]....
        /*026c*/ 	.word	0x00000430
        /*0270*/ 	.word	0x000000ff
        /*0274*/ 	.word	0x00000078
        /*0278*/ 	.short	0x0100
        /*027a*/ 	.byte	0x08
	.zero		1


	//   ....[31]....
        /*027c*/ 	.word	0x00000440
        /*0280*/ 	.word	0x000000ff
        /*0284*/ 	.word	0x00000108
        /*0288*/ 	.short	0x0100
        /*028a*/ 	.byte	0x08
	.zero		1


	//   ....[32]....
        /*028c*/ 	.word	0x00000450
        /*0290*/ 	.word	0x000000ff
        /*0294*/ 	.word	0x00000080
        /*0298*/ 	.short	0x0100
        /*029a*/ 	.byte	0x08
	.zero		1


	//   ....[33]....
        /*029c*/ 	.word	0x00000460
        /*02a0*/ 	.word	0x000000ff
        /*02a4*/ 	.word	0x00000110
        /*02a8*/ 	.short	0x0100
        /*02aa*/ 	.byte	0x08
	.zero		1


	//   ....[34]....
        /*02ac*/ 	.word	0x00000470
        /*02b0*/ 	.word	0x000000ff
        /*02b4*/ 	.word	0x00000088
        /*02b8*/ 	.short	0x0100
        /*02ba*/ 	.byte	0x08
	.zero		1


	//   ....[35]....
        /*02bc*/ 	.word	0x00000480
        /*02c0*/ 	.word	0x000000ff
        /*02c4*/ 	.word	0x00000118
        /*02c8*/ 	.short	0x0100
        /*02ca*/ 	.byte	0x08
	.zero		1


	//   ....[36]....
        /*02cc*/ 	.word	0x000008e0
        /*02d0*/ 	.word	0x000000ff
        /*02d4*/ 	.word	0x00000130
        /*02d8*/ 	.short	0x0100
        /*02da*/ 	.byte	0x06
	.zero		1


	//   ....[37]....
        /*02dc*/ 	.word	0x00000970
        /*02e0*/ 	.word	0x000000ff
        /*02e4*/ 	.word	0x00000138
        /*02e8*/ 	.short	0x0100
        /*02ea*/ 	.byte	0x06
	.zero		1


	//   ....[38]....
        /*02ec*/ 	.word	0x00001910
        /*02f0*/ 	.word	0x00000003
        /*02f4*/ 	.word	0x00000000
        /*02f8*/ 	.short	0x010a
        /*02fa*/ 	.byte	0x3f
	.zero		1


	//   ....[39]....
        /*02fc*/ 	.word	0x00001970
        /*0300*/ 	.word	0x00000003
        /*0304*/ 	.word	0x00000000
        /*0308*/ 	.short	0x010a
        /*030a*/ 	.byte	0x3f
	.zero		1


	//   ....[40]....
        /*030c*/ 	.word	0x00001cd0
        /*0310*/ 	.word	0x00000003
        /*0314*/ 	.word	0x00000000
        /*0318*/ 	.short	0x010a
        /*031a*/ 	.byte	0x3f
	.zero		1


	//   ....[41]....
        /*031c*/ 	.word	0x00001d10
        /*0320*/ 	.word	0x00000003
        /*0324*/ 	.word	0x00000000
        /*0328*/ 	.short	0x010a
        /*032a*/ 	.byte	0x3f
	.zero		1


	//   ....[42]....
        /*032c*/ 	.word	0x00001f50
        /*0330*/ 	.word	0x00000003
        /*0334*/ 	.word	0x00000000
        /*0338*/ 	.short	0x0101
        /*033a*/ 	.byte	0x3f
	.zero		1


	//   ....[43]....
        /*033c*/ 	.word	0x00002140
        /*0340*/ 	.word	0x00000003
        /*0344*/ 	.word	0x00000000
        /*0348*/ 	.short	0x0101
        /*034a*/ 	.byte	0x3f
	.zero		1


	//   ....[44]....
        /*034c*/ 	.word	0x00003fd0
        /*0350*/ 	.word	0x0000000f
        /*0354*/ 	.word	0x00000090
        /*0358*/ 	.short	0x010a
        /*035a*/ 	.byte	0x3f
	.zero		1


	//   ....[45]....
        /*035c*/ 	.word	0x00004350
        /*0360*/ 	.word	0x00000005
        /*0364*/ 	.word	0x00000138
        /*0368*/ 	.short	0x0101
        /*036a*/ 	.byte	0x3f
	.zero		1


	//   ....[46]....
        /*036c*/ 	.word	0x00004ac0
        /*0370*/ 	.word	0x00000005
        /*0374*/ 	.word	0x00000000
        /*0378*/ 	.short	0x010a
        /*037a*/ 	.byte	0x3f
	.zero		1


	//   ....[47]....
        /*037c*/ 	.word	0x00004b40
        /*0380*/ 	.word	0x00000009
        /*0384*/ 	.word	0x00000000
        /*0388*/ 	.short	0x010a
        /*038a*/ 	.byte	0x3f
	.zero		1


	//   ....[48]....
        /*038c*/ 	.word	0x00004bd0
        /*0390*/ 	.word	0x00000008
        /*0394*/ 	.word	0x00000000
        /*0398*/ 	.short	0x010a
        /*039a*/ 	.byte	0x3f
	.zero		1


	//   ....[49]....
        /*039c*/ 	.word	0x00004c60
        /*03a0*/ 	.word	0x00000009
        /*03a4*/ 	.word	0x00000000
        /*03a8*/ 	.short	0x010a
        /*03aa*/ 	.byte	0x3f
	.zero		1


	//   ....[50]....
        /*03ac*/ 	.word	0x00004cf0
        /*03b0*/ 	.word	0x00000008
        /*03b4*/ 	.word	0x00000000
        /*03b8*/ 	.short	0x010a
        /*03ba*/ 	.byte	0x3f
	.zero		1


	//   ....[51]....
        /*03bc*/ 	.word	0x00004d80
        /*03c0*/ 	.word	0x00000009
        /*03c4*/ 	.word	0x00000000
        /*03c8*/ 	.short	0x010a
        /*03ca*/ 	.byte	0x3f
	.zero		1


	//   ....[52]....
        /*03cc*/ 	.word	0x00004e10
        /*03d0*/ 	.word	0x00000008
        /*03d4*/ 	.word	0x00000000
        /*03d8*/ 	.short	0x010a
        /*03da*/ 	.byte	0x3f
	.zero		1


	//   ....[53]....
        /*03dc*/ 	.word	0x00004ea0
        /*03e0*/ 	.word	0x00000009
        /*03e4*/ 	.word	0x00000000
        /*03e8*/ 	.short	0x010a
        /*03ea*/ 	.byte	0x3f
	.zero		1


	//   ....[54]....
        /*03ec*/ 	.word	0x00004f30
        /*03f0*/ 	.word	0x00000008
        /*03f4*/ 	.word	0x00000000
        /*03f8*/ 	.short	0x010a
        /*03fa*/ 	.byte	0x3f
	.zero		1


	//   ....[55]....
        /*03fc*/ 	.word	0x00004fc0
        /*0400*/ 	.word	0x00000009
        /*0404*/ 	.word	0x00000000
        /*0408*/ 	.short	0x010a
        /*040a*/ 	.byte	0x3f
	.zero		1


	//   ....[56]....
        /*040c*/ 	.word	0x00005050
        /*0410*/ 	.word	0x00000008
        /*0414*/ 	.word	0x00000000
        /*0418*/ 	.short	0x010a
        /*041a*/ 	.byte	0x3f
	.zero		1


	//   ....[57]....
        /*041c*/ 	.word	0x000050e0
        /*0420*/ 	.word	0x00000009
        /*0424*/ 	.word	0x00000000
        /*0428*/ 	.short	0x010a
        /*042a*/ 	.byte	0x3f
	.zero		1


	//   ....[58]....
        /*042c*/ 	.word	0x00005170
        /*0430*/ 	.word	0x00000008
        /*0434*/ 	.word	0x00000000
        /*0438*/ 	.short	0x010a
        /*043a*/ 	.byte	0x3f
	.zero		1


	//   ....[59]....
        /*043c*/ 	.word	0x00005200
        /*0440*/ 	.word	0x00000009
        /*0444*/ 	.word	0x00000000
        /*0448*/ 	.short	0x010a
        /*044a*/ 	.byte	0x3f
	.zero		1


	//   ....[60]....
        /*044c*/ 	.word	0x00005290
        /*0450*/ 	.word	0x00000008
        /*0454*/ 	.word	0x00000000
        /*0458*/ 	.short	0x010a
        /*045a*/ 	.byte	0x3f
	.zero		1


	//   ....[61]....
        /*045c*/ 	.word	0x00005320
        /*0460*/ 	.word	0x00000009
        /*0464*/ 	.word	0x00000000
        /*0468*/ 	.short	0x010a
        /*046a*/ 	.byte	0x3f
	.zero		1


	//   ....[62]....
        /*046c*/ 	.word	0x000053b0
        /*0470*/ 	.word	0x00000006
        /*0474*/ 	.word	0x00000000
        /*0478*/ 	.short	0x010a
        /*047a*/ 	.byte	0x3f
	.zero		1


	//   ....[63]....
        /*047c*/ 	.word	0x00005440
        /*0480*/ 	.word	0x00000003
        /*0484*/ 	.word	0x00000000
        /*0488*/ 	.short	0x010a
        /*048a*/ 	.byte	0x3f
	.zero		1


	//   ....[64]....
        /*048c*/ 	.word	0x000054a0
        /*0490*/ 	.word	0x00000003
        /*0494*/ 	.word	0x00000000
        /*0498*/ 	.short	0x010a
        /*049a*/ 	.byte	0x3f
	.zero		1


	//   ....[65]....
        /*049c*/ 	.word	0x000054f0
        /*04a0*/ 	.word	0x00000003
        /*04a4*/ 	.word	0x00000000
        /*04a8*/ 	.short	0x010a
        /*04aa*/ 	.byte	0x3f
	.zero		1


	//   ....[66]....
        /*04ac*/ 	.word	0x000055c0
        /*04b0*/ 	.word	0x0000000f
        /*04b4*/ 	.word	0x00000090
        /*04b8*/ 	.short	0x010a
        /*04ba*/ 	.byte	0x3f
	.zero		1


	//   ....[67]....
        /*04bc*/ 	.word	0x00005690
        /*04c0*/ 	.word	0x00000005
        /*04c4*/ 	.word	0x00000000
        /*04c8*/ 	.short	0x010a
        /*04ca*/ 	.byte	0x3f
	.zero		1


	//   ....[68]....
        /*04cc*/ 	.word	0x000056e0
        /*04d0*/ 	.word	0x00000009
        /*04d4*/ 	.word	0x00000000
        /*04d8*/ 	.short	0x010a
        /*04da*/ 	.byte	0x3f
	.zero		1


	//   ....[69]....
        /*04dc*/ 	.word	0x00005730
        /*04e0*/ 	.word	0x00000008
        /*04e4*/ 	.word	0x00000000
        /*04e8*/ 	.short	0x010a
        /*04ea*/ 	.byte	0x3f
	.zero		1


	//   ....[70]....
        /*04ec*/ 	.word	0x00005780
        /*04f0*/ 	.word	0x00000009
        /*04f4*/ 	.word	0x00000000
        /*04f8*/ 	.short	0x010a
        /*04fa*/ 	.byte	0x3f
	.zero		1


	//   ....[71]....
        /*04fc*/ 	.word	0x000057d0
        /*0500*/ 	.word	0x00000008
        /*0504*/ 	.word	0x00000000
        /*0508*/ 	.short	0x010a
        /*050a*/ 	.byte	0x3f
	.zero		1


	//   ....[72]....
        /*050c*/ 	.word	0x00005820
        /*0510*/ 	.word	0x00000009
        /*0514*/ 	.word	0x00000000
        /*0518*/ 	.short	0x010a
        /*051a*/ 	.byte	0x3f
	.zero		1


	//   ....[73]....
        /*051c*/ 	.word	0x00005870
        /*0520*/ 	.word	0x00000008
        /*0524*/ 	.word	0x00000000
        /*0528*/ 	.short	0x010a
        /*052a*/ 	.byte	0x3f
	.zero		1


	//   ....[74]....
        /*052c*/ 	.word	0x000058c0
        /*0530*/ 	.word	0x00000009
        /*0534*/ 	.word	0x00000000
        /*0538*/ 	.short	0x010a
        /*053a*/ 	.byte	0x3f
	.zero		1


	//   ....[75]....
        /*053c*/ 	.word	0x00005910
        /*0540*/ 	.word	0x00000008
        /*0544*/ 	.word	0x00000000
        /*0548*/ 	.short	0x010a
        /*054a*/ 	.byte	0x3f
	.zero		1


	//   ....[76]....
        /*054c*/ 	.word	0x00005960
        /*0550*/ 	.word	0x00000009
        /*0554*/ 	.word	0x00000000
        /*0558*/ 	.short	0x010a
        /*055a*/ 	.byte	0x3f
	.zero		1


	//   ....[77]....
        /*055c*/ 	.word	0x000059b0
        /*0560*/ 	.word	0x00000008
        /*0564*/ 	.word	0x00000000
        /*0568*/ 	.short	0x010a
        /*056a*/ 	.byte	0x3f
	.zero		1


	//   ....[78]....
        /*056c*/ 	.word	0x00005a00
        /*0570*/ 	.word	0x00000009
        /*0574*/ 	.word	0x00000000
        /*0578*/ 	.short	0x010a
        /*057a*/ 	.byte	0x3f
	.zero		1


	//   ....[79]....
        /*057c*/ 	.word	0x00005a50
        /*0580*/ 	.word	0x00000008
        /*0584*/ 	.word	0x00000000
        /*0588*/ 	.short	0x010a
        /*058a*/ 	.byte	0x3f
	.zero		1


	//   ....[80]....
        /*058c*/ 	.word	0x00005aa0
        /*0590*/ 	.word	0x00000009
        /*0594*/ 	.word	0x00000000
        /*0598*/ 	.short	0x010a
        /*059a*/ 	.byte	0x3f
	.zero		1


	//   ....[81]....
        /*059c*/ 	.word	0x00005af0
        /*05a0*/ 	.word	0x00000008
        /*05a4*/ 	.word	0x00000000
        /*05a8*/ 	.short	0x010a
        /*05aa*/ 	.byte	0x3f
	.zero		1


	//   ....[82]....
        /*05ac*/ 	.word	0x00005b40
        /*05b0*/ 	.word	0x00000009
        /*05b4*/ 	.word	0x00000000
        /*05b8*/ 	.short	0x010a
        /*05ba*/ 	.byte	0x3f
	.zero		1


	//   ....[83]....
        /*05bc*/ 	.word	0x00005b90
        /*05c0*/ 	.word	0x00000006
        /*05c4*/ 	.word	0x00000000
        /*05c8*/ 	.short	0x010a
        /*05ca*/ 	.byte	0x3f
	.zero		1


	//----- nvinfo : EIATTR_NUM_MBARRIERS
	.align		4
.L_35:
        /*05cc*/ 	.byte	0x03, 0x38
        /*05ce*/ 	.short	0x0026


	//----- nvinfo : EIATTR_EXIT_INSTR_OFFSETS
	.align		4
        /*05d0*/ 	.byte	0x04, 0x1c
        /*05d2*/ 	.short	(.L_37 - .L_36)


	//   ....[0]....
.L_36:
        /*05d4*/ 	.word	0x00000bc0


	//   ....[1]....
        /*05d8*/ 	.word	0x000013c0


	//   ....[2]....
        /*05dc*/ 	.word	0x00003760


	//   ....[3]....
        /*05e0*/ 	.word	0x00003cb0


	//   ....[4]....
        /*05e4*/ 	.word	0x00005490


	//----- nvinfo : EIATTR_MAX_THREADS
	.align		4
.L_37:
        /*05e8*/ 	.byte	0x04, 0x05
        /*05ea*/ 	.short	(.L_39 - .L_38)
.L_38:
        /*05ec*/ 	.word	0x00000180
        /*05f0*/ 	.word	0x00000001
        /*05f4*/ 	.word	0x00000001


	//----- nvinfo : EIATTR_CRS_STACK_SIZE
	.align		4
.L_39:
        /*05f8*/ 	.byte	0x04, 0x1e
        /*05fa*/ 	.short	(.L_41 - .L_40)
.L_40:
        /*05fc*/ 	.word	0x00000000


	//----- nvinfo : EIATTR_CBANK_PARAM_SIZE
	.align		4
.L_41:
        /*0600*/ 	.byte	0x03, 0x19
        /*0602*/ 	.short	0x0470


	//----- nvinfo : EIATTR_PARAM_CBANK
	.align		4
        /*0604*/ 	.byte	0x04, 0x0a
        /*0606*/ 	.short	(.L_43 - .L_42)
	.align		4
.L_42:
        /*0608*/ 	.word	index@(.nv.constant0._ZN7cutlass13device_kernelINS_4gemm6kernel13GemmUniversalIN4cute5tupleIJiiiiEEENS1_10collective13CollectiveMmaINS1_34MainloopSm90TmaGmmaWarpSpecializedILi18ENS5_IJNS4_1CILi2EEENSA_ILi1EEESC_EEENS1_35KernelTmaWarpSpecializedCooperativeEEENS5_IJNSA_ILi192EEENSA_ILi8EEENSA_ILi32EEEEEENS_6half_tENS5_IJlSC_lEEESK_SL_NS4_8TiledMMAINS4_8MMA_AtomIJNS4_4SM904GMMA24MMA_64x8x16_F32F16F16_SSILNSP_5MajorE0ELSR_0ELNSP_7ScaleInE1ELSS_1EEEEEENS4_6LayoutISD_NS5_IJSC_NSA_ILi0EEESW_EEEEENS5_IJNS4_10UnderscoreESZ_SZ_EEEEENS4_13SM90_TMA_LOADENS4_14ComposedLayoutINS4_7SwizzleILi2ELi4ELi3EEENS4_18smem_ptr_flag_bitsILi16EEENSV_INS5_IJSH_SI_EEENS5_IJSI_SC_EEEEEEEvNS4_8identityENS4_23SM90_TMA_LOAD_MULTICASTES1B_vS1C_EENS_8epilogue10collective6detail29Sm90TmaWarpSpecializedAdapterINS1G_15DefaultEpilogueISK_SL_SL_NS1F_6thread17LinearCombinationISK_Li1EffLNS1K_9ScaleType4KindE0ELNS_15FloatRoundStyleE2ESK_EENS1_15EpilogueDefaultEEEEEvvEEEEvNT_6ParamsE)
        /*060c*/ 	.short	0x0210
        /*060e*/ 	.short	0x0470


	//----- nvinfo : EIATTR_SW_WAR
	.align		4
.L_43:
        /*0610*/ 	.byte	0x04, 0x36
        /*0612*/ 	.short	(.L_45 - .L_44)
.L_44:
        /*0614*/ 	.word	0x00000008
.L_45:


//--------------------- .nv.callgraph             --------------------------
	.section	.nv.callgraph,"",@"SHT_CUDA_CALLGRAPH"
	.align	4
	.sectionentsize	8
	.align		4
        /*0000*/ 	.word	0x00000000
	.align		4
        /*0004*/ 	.word	0xffffffff
	.align		4
        /*0008*/ 	.word	index@(_ZN7cutlass13device_kernelINS_4gemm6kernel13GemmUniversalIN4cute5tupleIJiiiiEEENS1_10collective13CollectiveMmaINS1_34MainloopSm90TmaGmmaWarpSpecializedILi18ENS5_IJNS4_1CILi2EEENSA_ILi1EEESC_EEENS1_35KernelTmaWarpSpecializedCooperativeEEENS5_IJNSA_ILi192EEENSA_ILi8EEENSA_ILi32EEEEEENS_6half_tENS5_IJlSC_lEEESK_SL_NS4_8TiledMMAINS4_8MMA_AtomIJNS4_4SM904GMMA24MMA_64x8x16_F32F16F16_SSILNSP_5MajorE0ELSR_0ELNSP_7ScaleInE1ELSS_1EEEEEENS4_6LayoutISD_NS5_IJSC_NSA_ILi0EEESW_EEEEENS5_IJNS4_10UnderscoreESZ_SZ_EEEEENS4_13SM90_TMA_LOADENS4_14ComposedLayoutINS4_7SwizzleILi2ELi4ELi3EEENS4_18smem_ptr_flag_bitsILi16EEENSV_INS5_IJSH_SI_EEENS5_IJSI_SC_EEEEEEEvNS4_8identityENS4_23SM90_TMA_LOAD_MULTICASTES1B_vS1C_EENS_8epilogue10collective6detail29Sm90TmaWarpSpecializedAdapterINS1G_15DefaultEpilogueISK_SL_SL_NS1F_6thread17LinearCombinationISK_Li1EffLNS1K_9ScaleType4KindE0ELNS_15FloatRoundStyleE2ESK_EENS1_15EpilogueDefaultEEEEEvvEEEEvNT_6ParamsE)
	.align		4
        /*000c*/ 	.word	index@(__assertfail)
	.align		4
        /*0010*/ 	.word	0x00000000
	.align		4
        /*0014*/ 	.word	0xfffffffe
	.align		4
        /*0018*/ 	.word	0x00000000
	.align		4
        /*001c*/ 	.word	0xfffffffd
	.align		4
        /*0020*/ 	.word	0x00000000
	.align		4
        /*0024*/ 	.word	0xfffffffc


//--------------------- .nv.constant4             --------------------------
	.section	.nv.constant4,"a",@progbits
	.align	8
	.align		8
.nv.constant4:
        /*0000*/ 	.dword	__assertfail
	.align		8
        /*0008*/ 	.dword	__unnamed_1
	.align		8
        /*0010*/ 	.dword	_ZN39_INTERNAL_f7a7d912_4_k_cu_87c91311_35524cuda3std3__45__cpo5beginE
	.align		8
        /*0018*/ 	.dword	_ZN39_INTERNAL_f7a7d912_4_k_cu_87c91311_35524cuda3std3__45__cpo3endE
	.align		8
        /*0020*/ 	.dword	_ZN39_INTERNAL_f7a7d912_4_k_cu_87c91311_35524cuda3std3__45__cpo6cbeginE
	.align		8
        /*0028*/ 	.dword	_ZN39_INTERNAL_f7a7d912_4_k_cu_87c91311_35524cuda3std3__45__cpo4cendE
	.align		8
        /*0030*/ 	.dword	_ZN39_INTERNAL_f7a7d912_4_k_cu_87c91311_35524cuda3std3__441_GLOBAL__N__f7a7d912_4_k_cu_87c91311_35526ignoreE
	.align		8
        /*0038*/ 	.dword	_ZN39_INTERNAL_f7a7d912_4_k_cu_87c91311_35524cuda3std3__419piecewise_constructE
	.align		8
        /*0040*/ 	.dword	_ZN39_INTERNAL_f7a7d912_4_k_cu_87c91311_35524cuda3std3__48in_placeE
	.align		8
        /*0048*/ 	.dword	_ZN39_INTERNAL_f7a7d912_4_k_cu_87c91311_35524cuda3std6ranges3__45__cpo4swapE
	.align		8
        /*0050*/ 	.dword	_ZN39_INTERNAL_f7a7d912_4_k_cu_87c91311_35524cuda3std6ranges3__45__cpo9iter_moveE
	.align		8
        /*0058*/ 	.dword	_ZN39_INTERNAL_f7a7d912_4_k_cu_87c91311_35524cute7productE
	.align		8
        /*0060*/ 	.dword	_ZN39_INTERNAL_f7a7d912_4_k_cu_87c91311_35524cute1_E
	.align		8
        /*0068*/ 	.dword	$str$22
	.align		8
        /*0070*/ 	.dword	$str$23


//--------------------- .text._ZN7cutlass13device_kernelINS_4gemm6kernel13GemmUniversalIN4cute5tupleIJiiiiEEENS1_10collective13CollectiveMmaINS1_34MainloopSm90TmaGmmaWarpSpecializedILi18ENS5_IJNS4_1CILi2EEENSA_ILi1EEESC_EEENS1_35KernelTmaWarpSpecializedCooperativeEEENS5_IJNSA_ILi192EEENSA_ILi8EEENSA_ILi32EEEEEENS_6half_tENS5_IJlSC_lEEESK_SL_NS4_8TiledMMAINS4_8MMA_AtomIJNS4_4SM904GMMA24MMA_64x8x16_F32F16F16_SSILNSP_5MajorE0ELSR_0ELNSP_7ScaleInE1ELSS_1EEEEEENS4_6LayoutISD_NS5_IJSC_NSA_ILi0EEESW_EEEEENS5_IJNS4_10UnderscoreESZ_SZ_EEEEENS4_13SM90_TMA_LOADENS4_14ComposedLayoutINS4_7SwizzleILi2ELi4ELi3EEENS4_18smem_ptr_flag_bitsILi16EEENSV_INS5_IJSH_SI_EEENS5_IJSI_SC_EEEEEEEvNS4_8identityENS4_23SM90_TMA_LOAD_MULTICASTES1B_vS1C_EENS_8epilogue10collective6detail29Sm90TmaWarpSpecializedAdapterINS1G_15DefaultEpilogueISK_SL_SL_NS1F_6thread17LinearCombinationISK_Li1EffLNS1K_9ScaleType4KindE0ELNS_15FloatRoundStyleE2ESK_EENS1_15EpilogueDefaultEEEEEvvEEEEvNT_6ParamsE --------------------------
	.section	.text._ZN7cutlass13device_kernelINS_4gemm6kernel13GemmUniversalIN4cute5tupleIJiiiiEEENS1_10collective13CollectiveMmaINS1_34MainloopSm90TmaGmmaWarpSpecializedILi18ENS5_IJNS4_1CILi2EEENSA_ILi1EEESC_EEENS1_35KernelTmaWarpSpecializedCooperativeEEENS5_IJNSA_ILi192EEENSA_ILi8EEENSA_ILi32EEEEEENS_6half_tENS5_IJlSC_lEEESK_SL_NS4_8TiledMMAINS4_8MMA_AtomIJNS4_4SM904GMMA24MMA_64x8x16_F32F16F16_SSILNSP_5MajorE0ELSR_0ELNSP_7ScaleInE1ELSS_1EEEEEENS4_6LayoutISD_NS5_IJSC_NSA_ILi0EEESW_EEEEENS5_IJNS4_10UnderscoreESZ_SZ_EEEEENS4_13SM90_TMA_LOADENS4_14ComposedLayoutINS4_7SwizzleILi2ELi4ELi3EEENS4_18smem_ptr_flag_bitsILi16EEENSV_INS5_IJSH_SI_EEENS5_IJSI_SC_EEEEEEEvNS4_8identityENS4_23SM90_TMA_LOAD_MULTICASTES1B_vS1C_EENS_8epilogue10collective6detail29Sm90TmaWarpSpecializedAdapterINS1G_15DefaultEpilogueISK_SL_SL_NS1F_6thread17LinearCombinationISK_Li1EffLNS1K_9ScaleType4KindE0ELNS_15FloatRoundStyleE2ESK_EENS1_15EpilogueDefaultEEEEEvvEEEEvNT_6ParamsE,"ax",@progbits
	.align	128
.text._ZN7cutlass13device_kernelINS_4gemm6kernel13GemmUniversalIN4cute5tupleIJiiiiEEENS1_10collective13CollectiveMmaINS1_34MainloopSm90TmaGmmaWarpSpecializedILi18ENS5_IJNS4_1CILi2EEENSA_ILi1EEESC_EEENS1_35KernelTmaWarpSpecializedCooperativeEEENS5_IJNSA_ILi192EEENSA_ILi8EEENSA_ILi32EEEEEENS_6half_tENS5_IJlSC_lEEESK_SL_NS4_8TiledMMAINS4_8MMA_AtomIJNS4_4SM904GMMA24MMA_64x8x16_F32F16F16_SSILNSP_5MajorE0ELSR_0ELNSP_7ScaleInE1ELSS_1EEEEEENS4_6LayoutISD_NS5_IJSC_NSA_ILi0EEESW_EEEEENS5_IJNS4_10UnderscoreESZ_SZ_EEEEENS4_13SM90_TMA_LOADENS4_14ComposedLayoutINS4_7SwizzleILi2ELi4ELi3EEENS4_18smem_ptr_flag_bitsILi16EEENSV_INS5_IJSH_SI_EEENS5_IJSI_SC_EEEEEEEvNS4_8identityENS4_23SM90_TMA_LOAD_MULTICASTES1B_vS1C_EENS_8epilogue10collective6detail29Sm90TmaWarpSpecializedAdapterINS1G_15DefaultEpilogueISK_SL_SL_NS1F_6thread17LinearCombinationISK_Li1EffLNS1K_9ScaleType4KindE0ELNS_15FloatRoundStyleE2ESK_EENS1_15EpilogueDefaultEEEEEvvEEEEvNT_6ParamsE:
        .type           _ZN7cutlass13device_kernelINS_4gemm6kernel13GemmUniversalIN4cute5tupleIJiiiiEEENS1_10collective13CollectiveMmaINS1_34MainloopSm90TmaGmmaWarpSpecializedILi18ENS5_IJNS4_1CILi2EEENSA_ILi1EEESC_EEENS1_35KernelTmaWarpSpecializedCooperativeEEENS5_IJNSA_ILi192EEENSA_ILi8EEENSA_ILi32EEEEEENS_6half_tENS5_IJlSC_lEEESK_SL_NS4_8TiledMMAINS4_8MMA_AtomIJNS4_4SM904GMMA24MMA_64x8x16_F32F16F16_SSILNSP_5MajorE0ELSR_0ELNSP_7ScaleInE1ELSS_1EEEEEENS4_6LayoutISD_NS5_IJSC_NSA_ILi0EEESW_EEEEENS5_IJNS4_10UnderscoreESZ_SZ_EEEEENS4_13SM90_TMA_LOADENS4_14ComposedLayoutINS4_7SwizzleILi2ELi4ELi3EEENS4_18smem_ptr_flag_bitsILi16EEENSV_INS5_IJSH_SI_EEENS5_IJSI_SC_EEEEEEEvNS4_8identityENS4_23SM90_TMA_LOAD_MULTICASTES1B_vS1C_EENS_8epilogue10collective6detail29Sm90TmaWarpSpecializedAdapterINS1G_15DefaultEpilogueISK_SL_SL_NS1F_6thread17LinearCombinationISK_Li1EffLNS1K_9ScaleType4KindE0ELNS_15FloatRoundStyleE2ESK_EENS1_15EpilogueDefaultEEEEEvvEEEEvNT_6ParamsE,@function
        .size           _ZN7cutlass13device_kernelINS_4gemm6kernel13GemmUniversalIN4cute5tupleIJiiiiEEENS1_10collective13CollectiveMmaINS1_34MainloopSm90TmaGmmaWarpSpecializedILi18ENS5_IJNS4_1CILi2EEENSA_ILi1EEESC_EEENS1_35KernelTmaWarpSpecializedCooperativeEEENS5_IJNSA_ILi192EEENSA_ILi8EEENSA_ILi32EEEEEENS_6half_tENS5_IJlSC_lEEESK_SL_NS4_8TiledMMAINS4_8MMA_AtomIJNS4_4SM904GMMA24MMA_64x8x16_F32F16F16_SSILNSP_5MajorE0ELSR_0ELNSP_7ScaleInE1ELSS_1EEEEEENS4_6LayoutISD_NS5_IJSC_NSA_ILi0EEESW_EEEEENS5_IJNS4_10UnderscoreESZ_SZ_EEEEENS4_13SM90_TMA_LOADENS4_14ComposedLayoutINS4_7SwizzleILi2ELi4ELi3EEENS4_18smem_ptr_flag_bitsILi16EEENSV_INS5_IJSH_SI_EEENS5_IJSI_SC_EEEEEEEvNS4_8identityENS4_23SM90_TMA_LOAD_MULTICASTES1B_vS1C_EENS_8epilogue10collective6detail29Sm90TmaWarpSpecializedAdapterINS1G_15DefaultEpilogueISK_SL_SL_NS1F_6thread17LinearCombinationISK_Li1EffLNS1K_9ScaleType4KindE0ELNS_15FloatRoundStyleE2ESK_EENS1_15EpilogueDefaultEEEEEvvEEEEvNT_6ParamsE,(.L_x_112 - _ZN7cutlass13device_kernelINS_4gemm6kernel13GemmUniversalIN4cute5tupleIJiiiiEEENS1_10collective13CollectiveMmaINS1_34MainloopSm90TmaGmmaWarpSpecializedILi18ENS5_IJNS4_1CILi2EEENSA_ILi1EEESC_EEENS1_35KernelTmaWarpSpecializedCooperativeEEENS5_IJNSA_ILi192EEENSA_ILi8EEENSA_ILi32EEEEEENS_6half_tENS5_IJlSC_lEEESK_SL_NS4_8TiledMMAINS4_8MMA_AtomIJNS4_4SM904GMMA24MMA_64x8x16_F32F16F16_SSILNSP_5MajorE0ELSR_0ELNSP_7ScaleInE1ELSS_1EEEEEENS4_6LayoutISD_NS5_IJSC_NSA_ILi0EEESW_EEEEENS5_IJNS4_10UnderscoreESZ_SZ_EEEEENS4_13SM90_TMA_LOADENS4_14ComposedLayoutINS4_7SwizzleILi2ELi4ELi3EEENS4_18smem_ptr_flag_bitsILi16EEENSV_INS5_IJSH_SI_EEENS5_IJSI_SC_EEEEEEEvNS4_8identityENS4_23SM90_TMA_LOAD_MULTICASTES1B_vS1C_EENS_8epilogue10collective6detail29Sm90TmaWarpSpecializedAdapterINS1G_15DefaultEpilogueISK_SL_SL_NS1F_6thread17LinearCombinationISK_Li1EffLNS1K_9ScaleType4KindE0ELNS_15FloatRoundStyleE2ESK_EENS1_15EpilogueDefaultEEEEEvvEEEEvNT_6ParamsE)
        .other          _ZN7cutlass13device_kernelINS_4gemm6kernel13GemmUniversalIN4cute5tupleIJiiiiEEENS1_10collective13CollectiveMmaINS1_34MainloopSm90TmaGmmaWarpSpecializedILi18ENS5_IJNS4_1CILi2EEENSA_ILi1EEESC_EEENS1_35KernelTmaWarpSpecializedCooperativeEEENS5_IJNSA_ILi192EEENSA_ILi8EEENSA_ILi32EEEEEENS_6half_tENS5_IJlSC_lEEESK_SL_NS4_8TiledMMAINS4_8MMA_AtomIJNS4_4SM904GMMA24MMA_64x8x16_F32F16F16_SSILNSP_5MajorE0ELSR_0ELNSP_7ScaleInE1ELSS_1EEEEEENS4_6LayoutISD_NS5_IJSC_NSA_ILi0EEESW_EEEEENS5_IJNS4_10UnderscoreESZ_SZ_EEEEENS4_13SM90_TMA_LOADENS4_14ComposedLayoutINS4_7SwizzleILi2ELi4ELi3EEENS4_18smem_ptr_flag_bitsILi16EEENSV_INS5_IJSH_SI_EEENS5_IJSI_SC_EEEEEEEvNS4_8identityENS4_23SM90_TMA_LOAD_MULTICASTES1B_vS1C_EENS_8epilogue10collective6detail29Sm90TmaWarpSpecializedAdapterINS1G_15DefaultEpilogueISK_SL_SL_NS1F_6thread17LinearCombinationISK_Li1EffLNS1K_9ScaleType4KindE0ELNS_15FloatRoundStyleE2ESK_EENS1_15EpilogueDefaultEEEEEvvEEEEvNT_6ParamsE,@"STO_CUDA_ENTRY STV_DEFAULT"
_ZN7cutlass13device_kernelINS_4gemm6kernel13GemmUniversalIN4cute5tupleIJiiiiEEENS1_10collective13CollectiveMmaINS1_34MainloopSm90TmaGmmaWarpSpecializedILi18ENS5_IJNS4_1CILi2EEENSA_ILi1EEESC_EEENS1_35KernelTmaWarpSpecializedCooperativeEEENS5_IJNSA_ILi192EEENSA_ILi8EEENSA_ILi32EEEEEENS_6half_tENS5_IJlSC_lEEESK_SL_NS4_8TiledMMAINS4_8MMA_AtomIJNS4_4SM904GMMA24MMA_64x8x16_F32F16F16_SSILNSP_5MajorE0ELSR_0ELNSP_7ScaleInE1ELSS_1EEEEEENS4_6LayoutISD_NS5_IJSC_NSA_ILi0EEESW_EEEEENS5_IJNS4_10UnderscoreESZ_SZ_EEEEENS4_13SM90_TMA_LOADENS4_14ComposedLayoutINS4_7SwizzleILi2ELi4ELi3EEENS4_18smem_ptr_flag_bitsILi16EEENSV_INS5_IJSH_SI_EEENS5_IJSI_SC_EEEEEEEvNS4_8identityENS4_23SM90_TMA_LOAD_MULTICASTES1B_vS1C_EENS_8epilogue10collective6detail29Sm90TmaWarpSpecializedAdapterINS1G_15DefaultEpilogueISK_SL_SL_NS1F_6thread17LinearCombinationISK_Li1EffLNS1K_9ScaleType4KindE0ELNS_15FloatRoundStyleE2ESK_EENS1_15EpilogueDefaultEEEEEvvEEEEvNT_6ParamsE:
[----:B------:R-:W0:Y:S01]  /*0000*/  LDC R1, c[0x0][0x28] ;  /* 0x00000a00ff017b82 */ /* 0x000e220000000800 */
[----:B------:R-:W1:Y:S01]  /*0010*/  S2R R43, SR_TID.X ;  /* 0x00000000002b7919 */ /* 0x000e620000002100 */
[----:B------:R-:W-:Y:S01]  /*0020*/  ELECT P0, URZ, PT ;  /* 0x00000000003f782f */ /* 0x000fe20003800000 */
[----:B------:R-:W-:Y:S01]  /*0030*/  BSSY B0, `(.L_x_0) ;  /* 0x000000f000007945 */ /* 0x000fe20003800000 */
[--C-:B-1----:R-:W-:Y:S02]  /*0040*/  SHF.R.U32.HI R0, RZ, 0x5, R43.reuse ;  /* 0x00000005ff007819 */ /* 0x102fe4000001162b */
[----:B------:R-:W-:-:S03]  /*0050*/  SHF.R.U32.HI R6, RZ, 0x7, R43 ;  /* 0x00000007ff067819 */ /* 0x000fc6000001162b */
[----:B------:R-:W1:Y:S04]  /*0060*/  SHFL.IDX PT, R2, R0, RZ, 0x1f ;  /* 0x00001fff00027589 */ /* 0x000e6800000e0000 */
[----:B------:R2:W3:Y:S01]  /*0070*/  SHFL.IDX PT, R5, R6, RZ, 0x1f ;  /* 0x00001fff06057589 */ /* 0x0004e200000e0000 */
[----:B-1----:R-:W-:-:S13]  /*0080*/  ISETP.NE.OR P0, PT, R2, RZ, !P0 ;  /* 0x000000ff0200720c */ /* 0x002fda0004705670 */
[----:B0-23--:R-:W-:Y:S05]  /*0090*/  @P0 BRA `(.L_x_1) ;  /* 0x0000000000200947 */ /* 0x00dfea0003800000 */
[----:B------:R-:W-:Y:S02]  /*00a0*/  ULDC.64 UR4, c[0x0][0x198] ;  /* 0x0000660000047ab9 */ /* 0x000fe40000000a00 */
[----:B------:R-:W-:Y:S02]  /*00b0*/  UIADD3 UR6, UP0, UR4, 0xf0, URZ ;  /* 0x000000f004067890 */ /* 0x000fe4000ff1e03f */
[----:B------:R-:W-:Y:S02]  /*00c0*/  UIADD3 UR4, UP1, UR4, 0x1f0, URZ ;  /* 0x000001f004047890 */ /* 0x000fe4000ff3e03f */
[----:B------:R-:W-:Y:S02]  /*00d0*/  UIADD3.X UR7, URZ, UR5, URZ, UP0, !UPT ;  /* 0x000000053f077290 */ /* 0x000fe400087fe43f */
[----:B------:R-:W-:-:S07]  /*00e0*/  UIADD3.X UR5, URZ, UR5, URZ, UP1, !UPT ;  /* 0x000000053f057290 */ /* 0x000fce0008ffe43f */
[----:B------:R0:W-:Y:S02]  /*00f0*/  UTMACCTL.PF [UR6] ;  /* 0x00000000060079b9 */ /* 0x0001e40008040000 */
[----:B------:R0:W-:Y:S02]  /*0100*/  UTMACCTL.PF [UR4] ;  /* 0x00000000040079b9 */ /* 0x0001e40008040000 */
[----:B0-----:R-:W-:Y:S01]  /*0110*/  NOP ;  /* 0x0000000000007918 */ /* 0x001fe20000000000 */
.L_x_1:
[----:B------:R-:W-:Y:S05]  /*0120*/  BSYNC B0 ;  /* 0x0000000000007941 */ /* 0x000fea0003800000 */
.L_x_0:
[----:B------:R-:W0:Y:S02]  /*0130*/  SHFL.IDX PT, R3, R0, RZ, 0x1f ;  /* 0x00001fff00037589 */ /* 0x000e2400000e0000 */
[----:B0-----:R-:W-:-:S13]  /*0140*/  ISETP.NE.AND P0, PT, R3, RZ, PT ;  /* 0x000000ff0300720c */ /* 0x001fda0003f05270 */
[----:B------:R-:W-:Y:S05]  /*0150*/  @P0 BRA `(.L_x_2) ;  /* 0x0000000000d40947 */ /* 0x000fea0003800000 */
[----:B------:R-:W-:Y:S01]  /*0160*/  ELECT P0, URZ, PT ;  /* 0x00000000003f782f */ /* 0x000fe20003800000 */
[----:B------:R-:W-:-:S12]  /*0170*/  BSSY B0, `(.L_x_2) ;  /* 0x0000033000007945 */ /* 0x000fd80003800000 */
[----:B------:R-:W-:Y:S05]  /*0180*/  @!P0 BRA `(.L_x_3) ;  /* 0x0000000000c48947 */ /* 0x000fea0003800000 */
[----:B------:R-:W0:Y:S01]  /*0190*/  S2UR UR8, SR_CgaCtaId ;  /* 0x00000000000879c3 */ /* 0x000e220000008800 */
[----:B------:R-:W-:Y:S01]  /*01a0*/  UMOV UR4, 0x400 ;  /* 0x0000040000047882 */ /* 0x000fe20000000000 */
[----:B------:R-:W-:Y:S01]  /*01b0*/  UMOV UR5, 0x1 ;  /* 0x0000000100057882 */ /* 0x000fe20000000000 */
[----:B------:R-:W-:Y:S02]  /*01c0*/  UMOV UR6, 0x4 ;  /* 0x0000000400067882 */ /* 0x000fe40000000000 */
[----:B------:R-:W-:-:S04]  /*01d0*/  UIADD3 UR6, -UR6, 0x100000, URZ ;  /* 0x0010000006067890 */ /* 0x000fc8000fffe13f */
[----:B------:R-:W-:Y:S02]  /*01e0*/  USHF.L.U32 UR7, UR6, 0xb, URZ ;  /* 0x0000000b06077899 */ /* 0x000fe4000800063f */
[----:B------:R-:W-:Y:S02]  /*01f0*/  USHF.L.U32 UR6, UR6, 0x1, URZ ;  /* 0x0000000106067899 */ /* 0x000fe4000800063f */
[----:B0-----:R-:W-:Y:S02]  /*0200*/  ULEA UR8, UR8, UR4, 0x18 ;  /* 0x0000000408087291 */ /* 0x001fe4000f8ec03f */
[----:B------:R-:W-:-:S04]  /*0210*/  UIADD3 UR4, -UR5, 0x100000, URZ ;  /* 0x0010000005047890 */ /* 0x000fc8000fffe13f */
[----:B------:R-:W-:Y:S02]  /*0220*/  USHF.L.U32 UR5, UR4, 0xb, URZ ;  /* 0x0000000b04057899 */ /* 0x000fe4000800063f */
[----:B------:R-:W-:Y:S01]  /*0230*/  USHF.L.U32 UR4, UR4, 0x1, URZ ;  /* 0x0000000104047899 */ /* 0x000fe2000800063f */
[----:B------:R-:W0:Y:S11]  /*0240*/  FENCE.VIEW.ASYNC.S ;  /* 0x00000000000073c6 */ /* 0x000e360000000000 */
[----:B0-----:R0:W1:Y:S01]  /*0250*/  SYNCS.EXCH.64 URZ, [UR8], UR4 ;  /* 0x00000004083f75b2 */ /* 0x0010620008000100 */
[----:B------:R0:W2:Y:S01]  /*0260*/  SYNCS.EXCH.64 URZ, [UR8+0x90], UR6 ;  /* 0x00009006083f75b2 */ /* 0x0000a20008000100 */
[----:B------:R0:W3:Y:S01]  /*0270*/  SYNCS.EXCH.64 URZ, [UR8+0x8], UR4 ;  /* 0x00000804083f75b2 */ /* 0x0000e20008000100 */
[----:B------:R0:W4:Y:S01]  /*0280*/  SYNCS.EXCH.64 URZ, [UR8+0x98], UR6 ;  /* 0x00009806083f75b2 */ /* 0x0001220008000100 */
[----:B------:R0:W0:Y:S01]  /*0290*/  SYNCS.EXCH.64 URZ, [UR8+0x10], UR4 ;  /* 0x00001004083f75b2 */ /* 0x0000220008000100 */
        /* <DEDUP_REMOVED lines=31> */
[----:B-1234-:R-:W-:Y:S01]  /*0490*/  NOP ;  /* 0x0000000000007918 */ /* 0x01efe20000000000 */
.L_x_3:
[----:B0-----:R-:W-:Y:S05]  /*04a0*/  BSYNC B0 ;  /* 0x0000000000007941 */ /* 0x001fea0003800000 */
.L_x_2:
[----:B------:R-:W-:Y:S01]  /*04b0*/  SHF.R.S32.HI R4, RZ, 0x1f, R43 ;  /* 0x0000001fff047819 */ /* 0x000fe2000001142b */
[----:B------:R-:W0:Y:S01]  /*04c0*/  SHFL.IDX PT, R0, R0, RZ, 0x1f ;  /* 0x00001fff00007589 */ /* 0x000e2200000e0000 */
[----:B------:R-:W1:Y:S01]  /*04d0*/  S2UR UR8, SR_CTAID.X ;  /* 0x00000000000879c3 */ /* 0x000e620000002500 */
[----:B------:R-:W-:Y:S02]  /*04e0*/  ELECT P0, URZ, PT ;  /* 0x00000000003f782f */ /* 0x000fe40003800000 */
[----:B------:R-:W-:Y:S01]  /*04f0*/  LEA.HI R4, R4, R43, RZ, 0x7 ;  /* 0x0000002b04047211 */ /* 0x000fe200078f38ff */
[----:B------:R-:W-:Y:S01]  /*0500*/  ULDC UR4, c[0x0][0x150] ;  /* 0x0000540000047ab9 */ /* 0x000fe20000000800 */
[----:B------:R-:W-:Y:S01]  /*0510*/  SHF.R.S32.HI R10, RZ, 0x1f, R3 ;  /* 0x0000001fff0a7819 */ /* 0x000fe20000011403 */
[----:B------:R-:W-:Y:S01]  /*0520*/  NOP ;  /* 0x0000000000007918 */ /* 0x000fe20000000000 */
[----:B------:R-:W-:Y:S01]  /*0530*/  LOP3.LUT R4, R4, 0xffffff80, RZ, 0xc0, !PT ;  /* 0xffffff8004047812 */ /* 0x000fe200078ec0ff */
[----:B------:R-:W-:Y:S01]  /*0540*/  IMAD.MOV.U32 R23, RZ, RZ, 0x1 ;  /* 0x00000001ff177424 */ /* 0x000fe200078e00ff */
[----:B------:R-:W-:Y:S01]  /*0550*/  LEA.HI R10, R10, R3, RZ, 0x2 ;  /* 0x000000030a0a7211 */ /* 0x000fe200078f10ff */
[----:B------:R-:W2:Y:S01]  /*0560*/  LDC R12, c[0x0][0x144] ;  /* 0x00005100ff0c7b82 */ /* 0x000ea20000000800 */
[----:B------:R-:W-:Y:S01]  /*0570*/  NOP ;  /* 0x0000000000007918 */ /* 0x000fe20000000000 */
[----:B------:R-:W-:Y:S01]  /*0580*/  IMAD.IADD R8, R43, 0x1, -R4 ;  /* 0x000000012b087824 */ /* 0x000fe200078e0a04 */
[----:B------:R-:W-:Y:S01]  /*0590*/  LOP3.LUT R10, R10, 0x3ffffffc, RZ, 0xc0, !PT ;  /* 0x3ffffffc0a0a7812 */ /* 0x000fe200078ec0ff */
[----:B------:R-:W3:Y:S01]  /*05a0*/  S2R R4, SR_CTAID.Y ;  /* 0x0000000000047919 */ /* 0x000ee20000002600 */
[----:B------:R-:W-:-:S02]  /*05b0*/  ISETP.NE.AND P3, PT, R5, RZ, PT ;  /* 0x000000ff0500720c */ /* 0x000fc40003f65270 */
[----:B------:R-:W-:Y:S01]  /*05c0*/  SHF.R.S32.HI R7, RZ, 0x1f, R8 ;  /* 0x0000001fff077819 */ /* 0x000fe20000011408 */
[----:B------:R-:W-:Y:S01]  /*05d0*/  IMAD.IADD R10, R3, 0x1, -R10 ;  /* 0x00000001030a7824 */ /* 0x000fe200078e0a0a */
[----:B------:R-:W4:Y:S02]  /*05e0*/  LDC R14, c[0x0][0x140] ;  /* 0x00005000ff0e7b82 */ /* 0x000f240000000800 */
[----:B------:R-:W-:Y:S02]  /*05f0*/  LEA.HI R7, R7, R8, RZ, 0x3 ;  /* 0x0000000807077211 */ /* 0x000fe400078f18ff */
[----:B0-----:R-:W-:Y:S02]  /*0600*/  ISETP.NE.OR P0, PT, R0, RZ, !P0 ;  /* 0x000000ff0000720c */ /* 0x001fe40004705670 */
[--C-:B------:R-:W-:Y:S02]  /*0610*/  SHF.R.S32.HI R0, RZ, 0x3, R7.reuse ;  /* 0x00000003ff007819 */ /* 0x100fe40000011407 */
[----:B------:R-:W-:-:S02]  /*0620*/  SHF.R.S32.HI R7, RZ, 0x1f, R7 ;  /* 0x0000001fff077819 */ /* 0x000fc40000011407 */
[----:B-1----:R-:W-:Y:S02]  /*0630*/  I2FP.F32.U32 R9, UR8 ;  /* 0x0000000800097c45 */ /* 0x002fe40008201000 */
[----:B------:R-:W-:-:S03]  /*0640*/  LEA.HI R7, R7, R0, RZ, 0x2 ;  /* 0x0000000007077211 */ /* 0x000fc600078f10ff */
[----:B------:R-:W-:Y:S01]  /*0650*/  FMUL R9, R9, UR4 ;  /* 0x0000000409097c20 */ /* 0x000fe20008400000 */
[----:B------:R-:W-:Y:S01]  /*0660*/  LOP3.LUT R7, R7, 0xfffffffc, RZ, 0xc0, !PT ;  /* 0xfffffffc07077812 */ /* 0x000fe200078ec0ff */
[----:B------:R-:W-:Y:S01]  /*0670*/  VOTEU.ALL UP0, P0 ;  /* 0x00000000003f7886 */ /* 0x000fe20000000000 */
[----:B------:R-:W-:Y:S01]  /*0680*/  ULDC UR4, c[0x0][0x154] ;  /* 0x0000550000047ab9 */ /* 0x000fe20000000800 */
[----:B------:R-:W-:Y:S02]  /*0690*/  VOTEU.ALL UP1, P0 ;  /* 0x00000000003f7886 */ /* 0x000fe40000020000 */
[----:B------:R-:W0:Y:S01]  /*06a0*/  F2I.U32.TRUNC.NTZ R9, R9 ;  /* 0x0000000900097305 */ /* 0x000e22000020f000 */
[----:B------:R-:W-:Y:S01]  /*06b0*/  IMAD.IADD R7, R0, 0x1, -R7 ;  /* 0x0000000100077824 */ /* 0x000fe200078e0a07 */
[----:B------:R-:W1:Y:S01]  /*06c0*/  @!UP0 S2UR UR7, SR_CgaCtaId ;  /* 0x00000000000789c3 */ /* 0x000e620000008800 */
[----:B------:R-:W-:Y:S01]  /*06d0*/  @!UP0 UMOV UR6, 0x400 ;  /* 0x0000040000068882 */ /* 0x000fe20000000000 */
[----:B----4-:R-:W-:Y:S01]  /*06e0*/  ISETP.EQ.U32.AND P2, PT, R14, 0x1, PT ;  /* 0x000000010e00780c */ /* 0x010fe20003f42070 */
[----:B------:R-:W-:Y:S01]  /*06f0*/  IMAD R10, R10, 0x4, R7 ;  /* 0x000000040a0a7824 */ /* 0x000fe200078e0207 */
[----:B---3--:R-:W-:-:S04]  /*0700*/  I2FP.F32.U32 R3, R4 ;  /* 0x0000000400037245 */ /* 0x008fc80000201000 */
[----:B------:R-:W-:Y:S01]  /*0710*/  LEA.HI R0, R10, R10, RZ, 0x1 ;  /* 0x0000000a0a007211 */ /* 0x000fe200078f08ff */
[----:B------:R-:W-:Y:S01]  /*0720*/  FMUL R13, R3, UR4 ;  /* 0x00000004030d7c20 */ /* 0x000fe20008400000 */
[----:B------:R-:W3:Y:S01]  /*0730*/  LDC R7, c[0x0][0x148] ;  /* 0x00005200ff077b82 */ /* 0x000ee20000000800 */
[----:B------:R-:W-:Y:S01]  /*0740*/  UMOV UR4, 0x20 ;  /* 0x0000002000047882 */ /* 0x000fe20000000000 */
[----:B------:R-:W-:Y:S01]  /*0750*/  LOP3.LUT R11, R0, 0xfffffffe, RZ, 0xc0, !PT ;  /* 0xfffffffe000b7812 */ /* 0x000fe200078ec0ff */
[----:B0-----:R-:W-:Y:S01]  /*0760*/  IMAD.MOV R15, RZ, RZ, -R9 ;  /* 0x000000ffff0f7224 */ /* 0x001fe200078e0a09 */
[----:B------:R-:W-:Y:S01]  /*0770*/  SHF.R.S32.HI R9, RZ, 0x1f, R2 ;  /* 0x0000001fff097819 */ /* 0x000fe20000011402 */
[----:B------:R-:W0:Y:S01]  /*0780*/  F2I.U32.TRUNC.NTZ R13, R13 ;  /* 0x0000000d000d7305 */ /* 0x000e22000020f000 */
[----:B------:R-:W-:-:S04]  /*0790*/  @!UP0 UIADD3 UR4, -UR4, 0x100000, URZ ;  /* 0x0010000004048890 */ /* 0x000fc8000fffe13f */
[----:B------:R-:W-:Y:S02]  /*07a0*/  @!UP0 USHF.L.U32 UR5, UR4, 0xb, URZ ;  /* 0x0000000b04058899 */ /* 0x000fe4000800063f */
[----:B------:R-:W-:Y:S01]  /*07b0*/  @!UP0 USHF.L.U32 UR4, UR4, 0x1, URZ ;  /* 0x0000000104048899 */ /* 0x000fe2000800063f */
[----:B--2---:R-:W-:Y:S01]  /*07c0*/  IMAD R3, R12, R15, UR8 ;  /* 0x000000080c037e24 */ /* 0x004fe2000f8e020f */
[----:B------:R-:W-:Y:S01]  /*07d0*/  LEA.HI R9, R9, R2, RZ, 0x2 ;  /* 0x0000000209097211 */ /* 0x000fe200078f10ff */
[C---:B------:R-:W-:Y:S02]  /*07e0*/  IMAD.IADD R0, R10.reuse, 0x1, -R11 ;  /* 0x000000010a007824 */ /* 0x040fe400078e0a0b */
[----:B------:R-:W-:Y:S01]  /*07f0*/  IMAD.SHL.U32 R11, R10, 0x4, RZ ;  /* 0x000000040a0b7824 */ /* 0x000fe200078e00ff */
[----:B------:R-:W-:Y:S02]  /*0800*/  LOP3.LUT R9, R9, 0xfffffffc, RZ, 0xc0, !PT ;  /* 0xfffffffc09097812 */ /* 0x000fe400078ec0ff */
[----:B------:R-:W-:Y:S01]  /*0810*/  ISETP.NE.AND P4, PT, R0, R3, PT ;  /* 0x000000030000720c */ /* 0x000fe20003f85270 */
[----:B-1----:R-:W-:Y:S01]  /*0820*/  @!UP0 ULEA UR6, UR7, UR6, 0x18 ;  /* 0x0000000607068291 */ /* 0x002fe2000f8ec03f */
[----:B------:R-:W-:Y:S01]  /*0830*/  LOP3.LUT R22, R10, 0xc, R11, 0x78, !PT ;  /* 0x0000000c0a167812 */ /* 0x000fe200078e780b */
[----:B------:R-:W-:Y:S01]  /*0840*/  IMAD.IADD R2, R2, 0x1, -R9 ;  /* 0x0000000102027824 */ /* 0x000fe200078e0a09 */
[----:B------:R-:W-:Y:S01]  /*0850*/  VOTEU.ALL UP0, P0 ;  /* 0x00000000003f7886 */ /* 0x000fe20000000000 */
[----:B------:R-:W-:Y:S01]  /*0860*/  LOP3.LUT P0, RZ, R8, 0x7, RZ, 0xc0, !PT ;  /* 0x0000000708ff7812 */ /* 0x000fe2000780c0ff */
[----:B0-----:R-:W-:-:S02]  /*0870*/  IMAD.MOV R24, RZ, RZ, -R13 ;  /* 0x000000ffff187224 */ /* 0x001fc400078e0a0d */
[----:B------:R-:W-:Y:S01]  /*0880*/  ISETP.NE.AND P1, PT, R2, 0x3, PT ;  /* 0x000000030200780c */ /* 0x000fe20003f25270 */
[----:B------:R-:W-:Y:S01]  /*0890*/  VIADD R10, R5, 0xffffffff ;  /* 0xffffffff050a7836 */ /* 0x000fe20000000000 */
[----:B------:R-:W-:Y:S01]  /*08a0*/  ISETP.LT.U32.AND P0, PT, R22, 0x2, !P0 ;  /* 0x000000021600780c */ /* 0x000fe20004701070 */
[----:B---3--:R-:W-:Y:S01]  /*08b0*/  IMAD R9, R7, R24, R4 ;  /* 0x0000001807097224 */ /* 0x008fe200078e0204 */
[----:B------:R-:W-:Y:S01]  /*08c0*/  ISETP.EQ.OR P1, PT, R2, RZ, !P1 ;  /* 0x000000ff0200720c */ /* 0x000fe20004f22670 */
[----:B------:R-:W0:Y:S02]  /*08d0*/  FENCE.VIEW.ASYNC.S ;  /* 0x00000000000073c6 */ /* 0x000e240000000000 */
[----:B0-----:R0:W1:Y:S01]  /*08e0*/  @!UP0 SYNCS.EXCH.64 URZ, [UR6+0x130], UR4 ;  /* 0x00013004063f85b2 */ /* 0x0010620008000100 */
[----:B------:R-:W-:Y:S02]  /*08f0*/  @P4 LEA.HI R0, R22, R22, RZ, 0x1 ;  /* 0x0000001616004211 */ /* 0x000fe400078f08ff */
[----:B------:R-:W-:-:S02]  /*0900*/  ISETP.EQ.AND P1, PT, R5, RZ, P1 ;  /* 0x000000ff0500720c */ /* 0x000fc40000f22270 */
[----:B------:R-:W-:Y:S02]  /*0910*/  @P4 SHF.R.S32.HI R0, RZ, 0x1, R0 ;  /* 0x00000001ff004819 */ /* 0x000fe40000011400 */
[----:B------:R-:W-:Y:S02]  /*0920*/  ISETP.GE.U32.AND P6, PT, R10, 0x2, PT ;  /* 0x000000020a00780c */ /* 0x000fe40003fc6070 */
[----:B------:R-:W-:Y:S02]  /*0930*/  @P4 ISETP.NE.AND P5, PT, R0, R9, PT ;  /* 0x000000090000420c */ /* 0x000fe40003fa5270 */
[----:B------:R-:W-:Y:S02]  /*0940*/  SEL R0, RZ, 0x1, !P0 ;  /* 0x00000001ff007807 */ /* 0x000fe40004000000 */
[----:B------:R-:W-:Y:S02]  /*0950*/  @P4 SEL R23, RZ, 0x1, P5 ;  /* 0x00000001ff174807 */ /* 0x000fe40002800000 */
[----:B------:R-:W-:Y:S01]  /*0960*/  SEL R16, RZ, 0x1, !P1 ;  /* 0x00000001ff107807 */ /* 0x000fe20004800000 */
[----:B------:R0:W2:Y:S01]  /*0970*/  @!UP1 SYNCS.EXCH.64 URZ, [UR6+0x138], UR4 ;  /* 0x00013804063f95b2 */ /* 0x0000a20008000100 */
[----:B------:R-:W-:Y:S01]  /*0980*/  LOP3.LUT R23, R23, R0, RZ, 0xc0, !PT ;  /* 0x0000000017177212 */ /* 0x000fe200078ec0ff */
[----:B------:R-:W-:Y:S01]  /*0990*/  NOP ;  /* 0x0000000000007918 */ /* 0x000fe20000000000 */
[----:B------:R-:W-:-:S02]  /*09a0*/  LOP3.LUT R0, R43, 0x7f, RZ, 0xc0, !PT ;  /* 0x0000007f2b007812 */ /* 0x000fc400078ec0ff */
[----:B------:R-:W-:Y:S01]  /*09b0*/  SEL R16, R16, 0x2, P6 ;  /* 0x0000000210107807 */ /* 0x000fe20003000000 */
[----:B0-----:R-:W-:Y:S06]  /*09c0*/  @!P2 BRA `(.L_x_4) ;  /* 0x000000000008a947 */ /* 0x001fec0003800000 */
[----:B-12---:R-:W-:Y:S01]  /*09d0*/  UCGABAR_ARV ;  /* 0x00000000000079c7 */ /* 0x006fe20008000000 */
[----:B------:R-:W-:Y:S05]  /*09e0*/  BRA `(.L_x_5) ;  /* 0x0000000000047947 */ /* 0x000fea0003800000 */
.L_x_4:
[----:B-12---:R-:W-:Y:S01]  /*09f0*/  NOP ;  /* 0x0000000000007918 */ /* 0x006fe20000000000 */
.L_x_5:
[----:B------:R-:W0:Y:S01]  /*0a00*/  LDC R17, c[0x0][0x65c] ;  /* 0x00019700ff117b82 */ /* 0x000e220000000800 */
[----:B------:R-:W-:Y:S02]  /*0a10*/  IMAD.U32 R8, RZ, RZ, UR8 ;  /* 0x00000008ff087e24 */ /* 0x000fe4000f8e00ff */
[----:B------:R-:W-:Y:S01]  /*0a20*/  IMAD.MOV.U32 R9, RZ, RZ, RZ ;  /* 0x000000ffff097224 */ /* 0x000fe200078e00ff */
[----:B0-----:R-:W-:-:S04]  /*0a30*/  ISETP.NE.AND P1, PT, R17, 0x1, PT ;  /* 0x000000011100780c */ /* 0x001fc80003f25270 */
[----:B------:R-:W-:-:S09]  /*0a40*/  P2R R5, PR, RZ, 0x2 ;  /* 0x00000002ff057803 */ /* 0x000fd20000000000 */
[----:B------:R-:W0:Y:S01]  /*0a50*/  @P1 LDC R19, c[0x0][0x10] ;  /* 0x00000400ff131b82 */ /* 0x000e220000000800 */
[----:B------:R-:W-:Y:S02]  /*0a60*/  @P1 IMAD.MOV.U32 R5, RZ, RZ, RZ ;  /* 0x000000ffff051224 */ /* 0x000fe400078e00ff */
[----:B------:R-:W-:-:S05]  /*0a70*/  @P1 IMAD.MOV.U32 R13, RZ, RZ, RZ ;  /* 0x000000ffff0d1224 */ /* 0x000fca00078e00ff */
[----:B------:R-:W1:Y:S01]  /*0a80*/  @!P1 LDC R11, c[0x0][0xc] ;  /* 0x00000300ff0b9b82 */ /* 0x000e620000000800 */
[----:B------:R-:W-:Y:S01]  /*0a90*/  ULDC UR4, c[0x0][0xc] ;  /* 0x0000030000047ab9 */ /* 0x000fe20000000800 */
[----:B------:R-:W-:Y:S01]  /*0aa0*/  ULDC UR5, c[0x0][0x10] ;  /* 0x0000040000057ab9 */ /* 0x000fe20000000800 */
[----:B------:R-:W-:Y:S01]  /*0ab0*/  ULDC UR6, c[0x0][0x14] ;  /* 0x0000050000067ab9 */ /* 0x000fe20000000800 */
[----:B------:R-:W-:-:S04]  /*0ac0*/  UIMAD.WIDE.U32 UR4, UR4, UR5, URZ ;  /* 0x00000005040472a5 */ /* 0x000fc8000f8e003f */
[----:B------:R-:W-:Y:S02]  /*0ad0*/  UIMAD.WIDE.U32 UR36, UR4, UR6, URZ ;  /* 0x00000006042472a5 */ /* 0x000fe4000f8e003f */
[----:B------:R-:W-:-:S04]  /*0ae0*/  UIMAD UR42, UR5, UR6, URZ ;  /* 0x00000006052a72a4 */ /* 0x000fc8000f8e023f */
[----:B------:R-:W-:Y:S01]  /*0af0*/  UIADD3 UR42, UR37, UR42, URZ ;  /* 0x0000002a252a7290 */ /* 0x000fe2000fffe03f */
[----:B0-----:R-:W-:-:S04]  /*0b00*/  @P1 IMAD.WIDE.U32 R18, R19, UR8, R4 ;  /* 0x0000000813121c25 */ /* 0x001fc8000f8e0004 */
[----:B------:R-:W-:Y:S02]  /*0b10*/  @P1 IMAD.IADD R19, R19, 0x1, R13 ;  /* 0x0000000113131824 */ /* 0x000fe400078e020d */
[----:B-1----:R-:W-:-:S04]  /*0b20*/  @!P1 IMAD.WIDE.U32 R8, R4, R11, R8 ;  /* 0x0000000b04089225 */ /* 0x002fc800078e0008 */
[----:B------:R-:W-:Y:S02]  /*0b30*/  @!P1 IMAD.MOV.U32 R18, RZ, RZ, R8 ;  /* 0x000000ffff129224 */ /* 0x000fe400078e0008 */
[----:B------:R-:W-:Y:S01]  /*0b40*/  @!P1 IMAD.MOV.U32 R19, RZ, RZ, R9 ;  /* 0x000000ffff139224 */ /* 0x000fe200078e0009 */
[----:B------:R-:W-:Y:S06]  /*0b50*/  @!P2 BRA `(.L_x_6) ;  /* 0x00000000000ca947 */ /* 0x000fec0003800000 */
[----:B------:R-:W-:Y:S01]  /*0b60*/  UCGABAR_WAIT ;  /* 0x0000000000007dc7 */ /* 0x000fe20008000000 */
[----:B------:R-:W-:Y:S01]  /*0b70*/  CCTL.IVALL ;  /* 0x00000000ff00798f */ /* 0x000fe20002000000 */
[----:B------:R-:W-:Y:S05]  /*0b80*/  BRA `(.L_x_7) ;  /* 0x0000000000047947 */ /* 0x000fea0003800000 */
.L_x_6:
[----:B------:R-:W-:Y:S06]  /*0b90*/  BAR.SYNC.DEFER_BLOCKING 0x0 ;  /* 0x0000000000007b1d */ /* 0x000fec0000010000 */
.L_x_7:
[----:B------:R-:W-:Y:S05]  /*0ba0*/  @!P3 BRA `(.L_x_8) ;  /* 0x0000002800f0b947 */ /* 0x000fea0003800000 */
[----:B------:R-:W-:-:S13]  /*0bb0*/  ISETP.GT.U32.AND P0, PT, R10, 0x1, PT ;  /* 0x000000010a00780c */ /* 0x000fda0003f04070 */
[----:B------:R-:W-:Y:S05]  /*0bc0*/  @P0 EXIT ;  /* 0x000000000000094d */ /* 0x000fea0003800000 */
[----:B------:R-:W-:Y:S01]  /*0bd0*/  ULDC.64 UR4, c[0x0][0x650] ;  /* 0x0001940000047ab9 */ /* 0x000fe20000000a00 */
[----:B------:R-:W-:Y:S01]  /*0be0*/  PRMT R8, RZ, 0x7610, R8 ;  /* 0x00007610ff087816 */ /* 0x000fe20000000008 */
[----:B------:R-:W-:Y:S01]  /*0bf0*/  IMAD.MOV.U32 R47, RZ, RZ, -0x1 ;  /* 0xffffffffff2f7424 */ /* 0x000fe200078e00ff */
[----:B------:R-:W-:Y:S01]  /*0c00*/  ISETP.GE.U32.AND P0, PT, R18, UR4, PT ;  /* 0x0000000412007c0c */ /* 0x000fe2000bf06070 */
[----:B------:R-:W-:Y:S02]  /*0c10*/  IMAD.MOV.U32 R48, RZ, RZ, -0x1 ;  /* 0xffffffffff307424 */ /* 0x000fe400078e00ff */
[----:B------:R-:W-:Y:S01]  /*0c20*/  IMAD.MOV.U32 R35, RZ, RZ, -0x1 ;  /* 0xffffffffff237424 */ /* 0x000fe200078e00ff */
[----:B------:R-:W-:-:S13]  /*0c30*/  ISETP.GE.U32.AND.EX P0, PT, R19, UR5, PT, P0 ;  /* 0x0000000513007c0c */ /* 0x000fda000bf06100 */
[----:B------:R-:W-:Y:S05]  /*0c40*/  @P0 BRA `(.L_x_9) ;  /* 0x0000000400240947 */ /* 0x000fea0003800000 */
[----:B------:R-:W0:Y:S01]  /*0c50*/  LDC.64 R20, c[0x0][0x628] ;  /* 0x00018a00ff147b82 */ /* 0x000e220000000a00 */
[----:B------:R-:W-:Y:S02]  /*0c60*/  IMAD.MOV.U32 R8, RZ, RZ, R18 ;  /* 0x000000ffff087224 */ /* 0x000fe400078e0012 */
[----:B------:R-:W-:-:S05]  /*0c70*/  IMAD.MOV.U32 R9, RZ, RZ, R19 ;  /* 0x000000ffff097224 */ /* 0x000fca00078e0013 */
[----:B------:R-:W1:Y:S08]  /*0c80*/  LDC R2, c[0x0][0x630] ;  /* 0x00018c00ff027b82 */ /* 0x000e700000000800 */
[----:B------:R-:W2:Y:S01]  /*0c90*/  LDC.64 R26, c[0x0][0x620] ;  /* 0x00018800ff1a7b82 */ /* 0x000ea20000000a00 */
[----:B0-----:R-:W-:-:S04]  /*0ca0*/  ISETP.NE.U32.AND P0, PT, R20, RZ, PT ;  /* 0x000000ff1400720c */ /* 0x001fc80003f05070 */
[----:B------:R-:W-:-:S13]  /*0cb0*/  ISETP.NE.AND.EX P0, PT, R21, RZ, PT, P0 ;  /* 0x000000ff1500720c */ /* 0x000fda0003f05300 */
[----:B-12---:R-:W-:Y:S05]  /*0cc0*/  @!P0 BRA `(.L_x_10) ;  /* 0x0000000000288947 */ /* 0x006fea0003800000 */
[----:B------:R-:W0:Y:S02]  /*0cd0*/  LDC R13, c[0x0][0x634] ;  /* 0x00018d00ff0d7b82 */ /* 0x000e240000000800 */
[----:B0-----:R-:W-:-:S05]  /*0ce0*/  IADD3 R13, P0, R18, R13, RZ ;  /* 0x0000000d120d7210 */ /* 0x001fca0007f1e0ff */
[----:B------:R-:W-:-:S04]  /*0cf0*/  IMAD.X R15, RZ, RZ, R19, P0 ;  /* 0x000000ffff0f7224 */ /* 0x000fc800000e0613 */
[----:B------:R-:W-:-:S04]  /*0d00*/  IMAD.WIDE.U32 R8, R15, R20, RZ ;  /* 0x000000140f087225 */ /* 0x000fc800078e00ff */
[----:B------:R-:W-:-:S04]  /*0d10*/  IMAD.WIDE.U32 R10, P0, R13, R21, R8 ;  /* 0x000000150d0a7225 */ /* 0x000fc80007800008 */
[----:B------:R-:W-:-:S04]  /*0d20*/  IMAD.WIDE.U32 R8, R13, R20, RZ ;  /* 0x000000140d087225 */ /* 0x000fc800078e00ff */
[----:B------:R-:W-:Y:S01]  /*0d30*/  IMAD.X R13, RZ, RZ, RZ, P0 ;  /* 0x000000ffff0d7224 */ /* 0x000fe200000e06ff */
[----:B------:R-:W-:Y:S01]  /*0d40*/  IADD3 RZ, P0, R9, R10, RZ ;  /* 0x0000000a09ff7210 */ /* 0x000fe20007f1e0ff */
[----:B------:R-:W-:-:S04]  /*0d50*/  IMAD.MOV.U32 R12, RZ, RZ, R11 ;  /* 0x000000ffff0c7224 */ /* 0x000fc800078e000b */
[----:B------:R-:W-:-:S08]  /*0d60*/  IMAD.WIDE.U32.X R8, R15, R21, R12, P0 ;  /* 0x000000150f087225 */ /* 0x000fd000000e040c */
.L_x_10:
[----:B------:R-:W0:Y:S01]  /*0d70*/  LDC.64 R28, c[0x0][0x640] ;  /* 0x00019000ff1c7b82 */ /* 0x000e220000000a00 */
[--C-:B------:R-:W-:Y:S01]  /*0d80*/  SHF.R.U64 R35, R8, R2, R9.reuse ;  /* 0x0000000208237219 */ /* 0x100fe20000001209 */
[----:B------:R-:W-:Y:S01]  /*0d90*/  IMAD R24, R7, R24, R4 ;  /* 0x0000001807187224 */ /* 0x000fe200078e0204 */
[----:B------:R-:W-:Y:S02]  /*0da0*/  SHF.R.U32.HI R2, RZ, R2, R9 ;  /* 0x00000002ff027219 */ /* 0x000fe40000011609 */
[----:B------:R-:W-:-:S03]  /*0db0*/  IADD3 R5, P0, RZ, -R35, RZ ;  /* 0x80000023ff057210 */ /* 0x000fc60007f1e0ff */
[----:B------:R-:W1:Y:S02]  /*0dc0*/  LDC R10, c[0x0][0x618] ;  /* 0x00018600ff0a7b82 */ /* 0x000e640000000800 */
[----:B------:R-:W-:-:S04]  /*0dd0*/  IMAD.X R9, RZ, RZ, ~R2, P0 ;  /* 0x000000ffff097224 */ /* 0x000fc800000e0e02 */
[-C--:B------:R-:W-:Y:S02]  /*0de0*/  IMAD R2, R9, R26.reuse, RZ ;  /* 0x0000001a09027224 */ /* 0x080fe400078e02ff */
[----:B------:R-:W2:Y:S01]  /*0df0*/  LDC R14, c[0x0][0x608] ;  /* 0x00018200ff0e7b82 */ /* 0x000ea20000000800 */
[----:B------:R-:W-:-:S04]  /*0e00*/  IMAD.WIDE.U32 R8, R5, R26, R18 ;  /* 0x0000001a05087225 */ /* 0x000fc800078e0012 */
[----:B------:R-:W-:Y:S02]  /*0e10*/  IMAD R5, R5, R27, R2 ;  /* 0x0000001b05057224 */ /* 0x000fe400078e0202 */
[----:B------:R-:W-:Y:S01]  /*0e20*/  IMAD.MOV.U32 R27, RZ, RZ, 0x1 ;  /* 0x00000001ff1b7424 */ /* 0x000fe200078e00ff */
[----:B------:R-:W3:Y:S01]  /*0e30*/  LDC R20, c[0x0][0x658] ;  /* 0x00019600ff147b82 */ /* 0x000ee20000000800 */
[----:B------:R-:W-:Y:S01]  /*0e40*/  IMAD.IADD R5, R9, 0x1, R5 ;  /* 0x0000000109057824 */ /* 0x000fe200078e0205 */
[----:B0-----:R-:W-:Y:S01]  /*0e50*/  ISETP.NE.U32.AND P0, PT, R28, RZ, PT ;  /* 0x000000ff1c00720c */ /* 0x001fe20003f05070 */
[----:B------:R-:W-:-:S03]  /*0e60*/  IMAD.MOV.U32 R9, RZ, RZ, -0x1 ;  /* 0xffffffffff097424 */ /* 0x000fc600078e00ff */
[----:B------:R-:W-:Y:S02]  /*0e70*/  ISETP.NE.AND.EX P0, PT, R29, RZ, PT, P0 ;  /* 0x000000ff1d00720c */ /* 0x000fe40003f05300 */
[----:B------:R-:W0:Y:S01]  /*0e80*/  LDC R15, c[0x0][0x600] ;  /* 0x00018000ff0f7b82 */ /* 0x000e220000000800 */
[-CC-:B-1----:R-:W-:Y:S02]  /*0e90*/  SHF.R.U64 R12, R8, R10.reuse, R5.reuse ;  /* 0x0000000a080c7219 */ /* 0x182fe40000001205 */
[----:B------:R-:W-:-:S05]  /*0ea0*/  SHF.R.U32.HI R5, RZ, R10, R5 ;  /* 0x0000000aff057219 */ /* 0x000fca0000011605 */
[----:B------:R-:W1:Y:S01]  /*0eb0*/  LDC R21, c[0x0][0x648] ;  /* 0x00019200ff157b82 */ /* 0x000e620000000800 */
[-CC-:B--2---:R-:W-:Y:S02]  /*0ec0*/  SHF.R.U64 R30, R12, R14.reuse, R5.reuse ;  /* 0x0000000e0c1e7219 */ /* 0x184fe40000001205 */
[----:B------:R-:W-:-:S05]  /*0ed0*/  SHF.R.U32.HI R5, RZ, R14, R5 ;  /* 0x0000000eff057219 */ /* 0x000fca0000011605 */
[----:B------:R-:W2:Y:S01]  /*0ee0*/  LDC R25, c[0x0][0x638] ;  /* 0x00018e00ff197b82 */ /* 0x000ea20000000800 */
[-CC-:B---3--:R-:W-:Y:S02]  /*0ef0*/  SHF.R.U64 R14, R30, R20.reuse, R5.reuse ;  /* 0x000000141e0e7219 */ /* 0x188fe40000001205 */
[-C--:B------:R-:W-:Y:S02]  /*0f00*/  SHF.L.U32 R2, R9, R20.reuse, RZ ;  /* 0x0000001409027219 */ /* 0x080fe400000006ff */
[----:B------:R-:W-:Y:S01]  /*0f10*/  SHF.R.U32.HI R5, RZ, R20, R5 ;  /* 0x00000014ff057219 */ /* 0x000fe20000011605 */
[----:B------:R-:W-:Y:S01]  /*0f20*/  IMAD.MOV.U32 R4, RZ, RZ, R14 ;  /* 0x000000ffff047224 */ /* 0x000fe200078e000e */
[----:B------:R-:W-:Y:S01]  /*0f30*/  LOP3.LUT R7, RZ, R2, RZ, 0x33, !PT ;  /* 0x00000002ff077212 */ /* 0x000fe200078e33ff */
[----:B------:R-:W3:Y:S01]  /*0f40*/  LDC R26, c[0x0][0x610] ;  /* 0x00018400ff1a7b82 */ /* 0x000ee20000000800 */
[----:B------:R-:W-:Y:S05]  /*0f50*/  @!P0 BRA `(.L_x_11) ;  /* 0x0000000000288947 */ /* 0x000fea0003800000 */
[----:B------:R-:W4:Y:S02]  /*0f60*/  LDC R11, c[0x0][0x64c] ;  /* 0x00019300ff0b7b82 */ /* 0x000f240000000800 */
[----:B----4-:R-:W-:-:S05]  /*0f70*/  IADD3 R11, P0, R14, R11, RZ ;  /* 0x0000000b0e0b7210 */ /* 0x010fca0007f1e0ff */
        /* <DEDUP_REMOVED lines=8> */
.L_x_11:
[----:B-1----:R-:W-:Y:S01]  /*1000*/  SHF.R.U64 R4, R4, R21, R5 ;  /* 0x0000001504047219 */ /* 0x002fe20000001205 */
[----:B0-----:R-:W-:Y:S01]  /*1010*/  VIADD R5, R15, 0xffffffff ;  /* 0xffffffff0f057836 */ /* 0x001fe20000000000 */
[----:B------:R-:W-:Y:S02]  /*1020*/  SHF.L.U32 R2, R27, R20, RZ ;  /* 0x000000141b027219 */ /* 0x000fe400000006ff */
[----:B------:R-:W-:Y:S01]  /*1030*/  LOP3.LUT R7, R30, R7, RZ, 0xc0, !PT ;  /* 0x000000071e077212 */ /* 0x000fe200078ec0ff */
[----:B------:R-:W-:Y:S01]  /*1040*/  IMAD.MOV R8, RZ, RZ, -R4 ;  /* 0x000000ffff087224 */ /* 0x000fe200078e0a04 */
[----:B------:R-:W-:Y:S02]  /*1050*/  SEL R3, R3, R24, !P1 ;  /* 0x0000001803037207 */ /* 0x000fe40004800000 */
[----:B------:R-:W-:Y:S01]  /*1060*/  LOP3.LUT R5, R12, R5, RZ, 0xc0, !PT ;  /* 0x000000050c057212 */ /* 0x000fe200078ec0ff */
[----:B------:R-:W-:Y:S02]  /*1070*/  IMAD R4, R2, R4, R7 ;  /* 0x0000000402047224 */ /* 0x000fe400078e0207 */
[----:B--2---:R-:W-:-:S02]  /*1080*/  IMAD R2, R8, R25, R14 ;  /* 0x0000001908027224 */ /* 0x004fc400078e020e */
[----:B---3--:R-:W-:Y:S02]  /*1090*/  IMAD R3, R4, R26, R3 ;  /* 0x0000001a04037224 */ /* 0x008fe400078e0203 */
[----:B------:R-:W-:Y:S02]  /*10a0*/  IMAD R2, R2, R15, R5 ;  /* 0x0000000f02027224 */ /* 0x000fe400078e0205 */
[----:B------:R-:W-:-:S03]  /*10b0*/  IMAD.MOV.U32 R8, RZ, RZ, 0x1 ;  /* 0x00000001ff087424 */ /* 0x000fc600078e00ff */
[----:B------:R-:W-:Y:S02]  /*10c0*/  SEL R48, R2, R3, !P1 ;  /* 0x0000000302307207 */ /* 0x000fe40004800000 */
[----:B------:R-:W-:-:S07]  /*10d0*/  SEL R47, R3, R2, !P1 ;  /* 0x00000002032f7207 */ /* 0x000fce0004800000 */
.L_x_9:
[----:B------:R-:W-:-:S08]  /*10e0*/  NOP ;  /* 0x0000000000007918 */ /* 0x000fd00000000000 */
[----:B------:R-:W0:Y:S02]  /*10f0*/  USETMAXREG.TRY_ALLOC.CTAPOOL UP0, 0xe8 ;  /* 0x000000e8000079c8 */ /* 0x000e240008000600 */
[----:B0-----:R-:W-:-:S13]  /*1100*/  PLOP3.LUT P0, PT, PT, PT, UP0, 0x80, 0x0 ;  /* 0x000000000000781c */ /* 0x001fda0003f0f008 */
[----:B------:R-:W-:Y:S05]  /*1110*/  @!P0 BRA `(.L_x_9) ;  /* 0xfffffffc00f08947 */ /* 0x000fea000383ffff */
[----:B------:R-:W-:Y:S01]  /*1120*/  ULDC.64 UR4, c[0x0][0x598] ;  /* 0x0001660000047ab9 */ /* 0x000fe20000000a00 */
[----:B------:R-:W-:Y:S01]  /*1130*/  ULDC.64 UR38, c[0x0][0x208] ;  /* 0x0000820000267ab9 */ /* 0x000fe20000000a00 */
[----:B------:R-:W-:-:S04]  /*1140*/  ISETP.NE.U32.AND P0, PT, RZ, UR4, PT ;  /* 0x00000004ff007c0c */ /* 0x000fc8000bf05070 */
[----:B------:R-:W-:-:S13]  /*1150*/  ISETP.NE.AND.EX P0, PT, RZ, UR5, PT, P0 ;  /* 0x00000005ff007c0c */ /* 0x000fda000bf05300 */
[----:B------:R-:W-:Y:S05]  /*1160*/  @!P0 BRA `(.L_x_12) ;  /* 0x00000000001c8947 */ /* 0x000fea0003800000 */
[----:B------:R-:W0:Y:S02]  /*1170*/  LDC.64 R2, c[0x0][0x598] ;  /* 0x00016600ff027b82 */ /* 0x000e240000000a00 */
[----:B0-----:R-:W2:Y:S02]  /*1180*/  LDG.E.64 R2, desc[UR38][R2.64] ;  /* 0x0000002602027981 */ /* 0x001ea4000c1e1b00 */
[----:B--2---:R-:W-:-:S04]  /*1190*/  ISETP.NE.U32.AND P0, PT, R2, RZ, PT ;  /* 0x000000ff0200720c */ /* 0x004fc80003f05070 */
[----:B------:R-:W-:-:S13]  /*11a0*/  ISETP.NE.AND.EX P0, PT, R3, RZ, PT, P0 ;  /* 0x000000ff0300720c */ /* 0x000fda0003f05300 */
[----:B------:R-:W-:Y:S05]  /*11b0*/  @!P0 BRA `(.L_x_12) ;  /* 0x0000000000088947 */ /* 0x000fea0003800000 */
[----:B------:R0:W5:Y:S01]  /*11c0*/  LD.E R34, desc[UR38][R2.64] ;  /* 0x0000002602227980 */ /* 0x000162000c101900 */
[----:B------:R-:W-:Y:S05]  /*11d0*/  BRA `(.L_x_13) ;  /* 0x0000000000247947 */ /* 0x000fea0003800000 */
.L_x_12:
[----:B------:R-:W-:Y:S02]  /*11e0*/  ULDC.64 UR4, c[0x0][0x588] ;  /* 0x0001620000047ab9 */ /* 0x000fe40000000a00 */
[----:B------:R-:W-:-:S04]  /*11f0*/  ISETP.NE.U32.AND P0, PT, RZ, UR4, PT ;  /* 0x00000004ff007c0c */ /* 0x000fc8000bf05070 */
[----:B------:R-:W-:-:S13]  /*1200*/  ISETP.NE.AND.EX P0, PT, RZ, UR5, PT, P0 ;  /* 0x00000005ff007c0c */ /* 0x000fda000bf05300 */
[----:B------:R-:W-:Y:S05]  /*1210*/  @!P0 BRA `(.L_x_14) ;  /* 0x00000000000c8947 */ /* 0x000fea0003800000 */
[----:B------:R-:W0:Y:S02]  /*1220*/  LDC.64 R2, c[0x0][0x588] ;  /* 0x00016200ff027b82 */ /* 0x000e240000000a00 */
[----:B0-----:R1:W5:Y:S01]  /*1230*/  LDG.E R34, desc[UR38][R2.64] ;  /* 0x0000002602227981 */ /* 0x001362000c1e1900 */
[----:B------:R-:W-:Y:S05]  /*1240*/  BRA `(.L_x_13) ;  /* 0x0000000000087947 */ /* 0x000fea0003800000 */
.L_x_14:
[----:B------:R-:W-:Y:S02]  /*1250*/  ULDC UR4, c[0x0][0x580] ;  /* 0x0001600000047ab9 */ /* 0x000fe40000000800 */
[----:B------:R-:W-:-:S07]  /*1260*/  IMAD.U32 R34, RZ, RZ, UR4 ;  /* 0x00000004ff227e24 */ /* 0x000fce000f8e00ff */
.L_x_13:
[----:B------:R-:W-:Y:S02]  /*1270*/  ULDC.64 UR4, c[0x0][0x5a0] ;  /* 0x0001680000047ab9 */ /* 0x000fe40000000a00 */
[----:B------:R-:W-:-:S04]  /*1280*/  ISETP.NE.U32.AND P0, PT, RZ, UR4, PT ;  /* 0x00000004ff007c0c */ /* 0x000fc8000bf05070 */
[----:B------:R-:W-:-:S13]  /*1290*/  ISETP.NE.AND.EX P0, PT, RZ, UR5, PT, P0 ;  /* 0x00000005ff007c0c */ /* 0x000fda000bf05300 */
[----:B------:R-:W-:Y:S05]  /*12a0*/  @!P0 BRA `(.L_x_15) ;  /* 0x00000000001c8947 */ /* 0x000fea0003800000 */
[----:B01----:R-:W0:Y:S02]  /*12b0*/  LDC.64 R2, c[0x0][0x5a0] ;  /* 0x00016800ff027b82 */ /* 0x003e240000000a00 */
[----:B0-----:R-:W2:Y:S02]  /*12c0*/  LDG.E.64 R2, desc[UR38][R2.64] ;  /* 0x0000002602027981 */ /* 0x001ea4000c1e1b00 */
[----:B--2---:R-:W-:-:S04]  /*12d0*/  ISETP.NE.U32.AND P0, PT, R2, RZ, PT ;  /* 0x000000ff0200720c */ /* 0x004fc80003f05070 */
[----:B------:R-:W-:-:S13]  /*12e0*/  ISETP.NE.AND.EX P0, PT, R3, RZ, PT, P0 ;  /* 0x000000ff0300720c */ /* 0x000fda0003f05300 */
[----:B------:R-:W-:Y:S05]  /*12f0*/  @!P0 BRA `(.L_x_15) ;  /* 0x0000000000088947 */ /* 0x000fea0003800000 */
[----:B------:R0:W5:Y:S01]  /*1300*/  LD.E R36, desc[UR38][R2.64] ;  /* 0x0000002602247980 */ /* 0x000162000c101900 */
[----:B------:R-:W-:Y:S05]  /*1310*/  BRA `(.L_x_16) ;  /* 0x0000000000247947 */ /* 0x000fea0003800000 */
.L_x_15:
[----:B------:R-:W-:Y:S02]  /*1320*/  ULDC.64 UR4, c[0x0][0x590] ;  /* 0x0001640000047ab9 */ /* 0x000fe40000000a00 */
[----:B------:R-:W-:-:S04]  /*1330*/  ISETP.NE.U32.AND P0, PT, RZ, UR4, PT ;  /* 0x00000004ff007c0c */ /* 0x000fc8000bf05070 */
[----:B------:R-:W-:-:S13]  /*1340*/  ISETP.NE.AND.EX P0, PT, RZ, UR5, PT, P0 ;  /* 0x00000005ff007c0c */ /* 0x000fda000bf05300 */
[----:B------:R-:W-:Y:S05]  /*1350*/  @!P0 BRA `(.L_x_17) ;  /* 0x00000000000c8947 */ /* 0x000fea0003800000 */
[----:B------:R-:W2:Y:S02]  /*1360*/  LDC.64 R36, c[0x0][0x590] ;  /* 0x00016400ff247b82 */ /* 0x000ea40000000a00 */
[----:B--2---:R2:W5:Y:S01]  /*1370*/  LDG.E R36, desc[UR38][R36.64] ;  /* 0x0000002624247981 */ /* 0x004562000c1e1900 */
[----:B------:R-:W-:Y:S05]  /*1380*/  BRA `(.L_x_16) ;  /* 0x0000000000087947 */ /* 0x000fea0003800000 */
.L_x_17:
[----:B------:R-:W-:Y:S02]  /*1390*/  ULDC UR4, c[0x0][0x584] ;  /* 0x0001610000047ab9 */ /* 0x000fe40000000800 */
[----:B------:R-:W-:-:S07]  /*13a0*/  IMAD.U32 R36, RZ, RZ, UR4 ;  /* 0x00000004ff247e24 */ /* 0x000fce000f8e00ff */
.L_x_16:
[----:B------:R-:W-:-:S13]  /*13b0*/  LOP3.LUT P0, RZ, R8, 0xff, RZ, 0xc0, !PT ;  /* 0x000000ff08ff7812 */ /* 0x000fda000780c0ff */
[----:B------:R-:W-:Y:S05]  /*13c0*/  @!P0 EXIT ;  /* 0x000000000000894d */ /* 0x000fea0003800000 */
[----:B------:R-:W3:Y:S01]  /*13d0*/  LDC R42, c[0x0][0x658] ;  /* 0x00019600ff2a7b82 */ /* 0x000ee20000000800 */
[----:B------:R-:W-:Y:S01]  /*13e0*/  ULDC.64 UR6, c[0x0][0x288] ;  /* 0x0000a20000067ab9 */ /* 0x000fe20000000a00 */
[----:B------:R-:W-:Y:S01]  /*13f0*/  LOP3.LUT R6, R6, 0x1, RZ, 0xc0, !PT ;  /* 0x0000000106067812 */ /* 0x000fe200078ec0ff */
[----:B------:R-:W-:Y:S01]  /*1400*/  UIADD3 UR4, UR7, 0x1f, URZ ;  /* 0x0000001f07047890 */ /* 0x000fe2000fffe03f */
[----:B01----:R-:W-:Y:S01]  /*1410*/  SHF.R.U32.HI R2, RZ, 0x2, R43 ;  /* 0x00000002ff027819 */ /* 0x003fe2000001162b */
[----:B------:R-:W-:Y:S01]  /*1420*/  IMAD.MOV.U32 R5, RZ, RZ, -0x1 ;  /* 0xffffffffff057424 */ /* 0x000fe200078e00ff */
[----:B------:R-:W-:Y:S01]  /*1430*/  SHF.R.U32.HI R0, RZ, 0x1, R0 ;  /* 0x00000001ff007819 */ /* 0x000fe20000011600 */
[----:B------:R-:W-:Y:S01]  /*1440*/  USHF.R.S32.HI UR5, URZ, 0x1f, UR4 ;  /* 0x0000001f3f057899 */ /* 0x000fe20008011404 */
[----:B------:R-:W0:Y:S01]  /*1450*/  LDC.64 R38, c[0x0][0x5c8] ;  /* 0x00017200ff267b82 */ /* 0x000e220000000a00 */
[----:B------:R-:W-:Y:S01]  /*1460*/  IMAD.SHL.U32 R3, R6, 0x40, RZ ;  /* 0x0000004006037824 */ /* 0x000fe200078e00ff */
[----:B------:R-:W-:Y:S01]  /*1470*/  LOP3.LUT R2, R2, 0x7, RZ, 0xc0, !PT ;  /* 0x0000000702027812 */ /* 0x000fe200078ec0ff */
[----:B------:R-:W-:Y:S01]  /*1480*/  ULEA.HI UR5, UR5, UR4, URZ, 0x5 ;  /* 0x0000000405057291 */ /* 0x000fe2000f8f283f */
[----:B------:R-:W-:Y:S01]  /*1490*/  LOP3.LUT R33, R0, 0x30, RZ, 0xc0, !PT ;  /* 0x0000003000217812 */ /* 0x000fe200078ec0ff */
[----:B------:R-:W-:Y:S01]  /*14a0*/  IMAD.MOV.U32 R7, RZ, RZ, 0x1 ;  /* 0x00000001ff077424 */ /* 0x000fe200078e00ff */
[--C-:B------:R-:W-:Y:S01]  /*14b0*/  LOP3.LUT R32, R3, 0x40, R2.reuse, 0xe2, !PT ;  /* 0x0000004003207812 */ /* 0x100fe200078ee202 */
[----:B------:R-:W-:Y:S01]  /*14c0*/  USHF.R.S32.HI UR43, URZ, 0x5, UR5 ;  /* 0x000000053f2b7899 */ /* 0x000fe20008011405 */
[-C--:B------:R-:W-:Y:S01]  /*14d0*/  IADD3 R3, RZ, -R33.reuse, -R2 ;  /* 0x80000021ff037210 */ /* 0x080fe20007ffe802 */
[----:B------:R-:W-:Y:S01]  /*14e0*/  IMAD.U32 R4, RZ, RZ, UR6 ;  /* 0x00000006ff047e24 */ /* 0x000fe2000f8e00ff */
[C---:B--2---:R-:W-:Y:S01]  /*14f0*/  LOP3.LUT R37, R43.reuse, 0x3, RZ, 0xc0, !PT ;  /* 0x000000032b257812 */ /* 0x044fe200078ec0ff */
[----:B------:R-:W-:Y:S01]  /*1500*/  UISETP.LT.AND UP0, UPT, UR43, 0x1, UPT ;  /* 0x000000012b00788c */ /* 0x000fe2000bf01270 */
[----:B------:R-:W-:Y:S01]  /*1510*/  LOP3.LUT R44, R43, 0x80, RZ, 0xc0, !PT ;  /* 0x000000802b2c7812 */ /* 0x000fe200078ec0ff */
[----:B------:R-:W-:Y:S01]  /*1520*/  IMAD R3, R6, -0x40, R3 ;  /* 0xffffffc006037824 */ /* 0x000fe200078e0203 */
[----:B------:R-:W-:Y:S01]  /*1530*/  ULDC UR4, c[0x0][0x284] ;  /* 0x0000a10000047ab9 */ /* 0x000fe20000000800 */
[----:B------:R-:W-:Y:S01]  /*1540*/  LOP3.LUT R32, R32, R33, RZ, 0xfc, !PT ;  /* 0x0000002120207212 */ /* 0x000fe200078efcff */
[----:B------:R-:W-:Y:S01]  /*1550*/  USEL UR44, UR43, 0x1, UP0 ;  /* 0x000000012b2c7887 */ /* 0x000fe20008000000 */
[-C--:B---3--:R-:W-:Y:S01]  /*1560*/  SHF.L.U32 R5, R5, R42.reuse, RZ ;  /* 0x0000002a05057219 */ /* 0x088fe200000006ff */
[----:B------:R-:W-:Y:S01]  /*1570*/  IMAD R37, R37, -0x2, R4 ;  /* 0xfffffffe25257824 */ /* 0x000fe200078e0204 */
[----:B------:R-:W-:Y:S01]  /*1580*/  SHF.L.U32 R42, R7, R42, RZ ;  /* 0x0000002a072a7219 */ /* 0x000fe200000006ff */
[----:B------:R-:W-:Y:S01]  /*1590*/  IMAD.SHL.U32 R43, R43, 0x2, RZ ;  /* 0x000000022b2b7824 */ /* 0x000fe200078e00ff */
[----:B------:R-:W-:Y:S01]  /*15a0*/  LOP3.LUT R62, R16, 0x1, RZ, 0xfc, !PT ;  /* 0x00000001103e7812 */ /* 0x000fe200078efcff */
[----:B------:R-:W-:Y:S01]  /*15b0*/  VIADD R46, R3, UR4 ;  /* 0x00000004032e7c36 */ /* 0x000fe20008000000 */
[----:B------:R-:W-:Y:S01]  /*15c0*/  SHF.R.U32.HI R44, RZ, 0x7, R44 ;  /* 0x00000007ff2c7819 */ /* 0x000fe2000001162c */
[----:B------:R-:W-:Y:S01]  /*15d0*/  IMAD.MOV.U32 R33, RZ, RZ, RZ ;  /* 0x000000ffff217224 */ /* 0x000fe200078e00ff */
[C-C-:B0-----:R-:W-:Y:S01]  /*15e0*/  SHF.L.U64.HI R40, R38.reuse, 0x7, R39.reuse ;  /* 0x0000000726287819 */ /* 0x141fe20000010227 */
[----:B------:R-:W-:Y:S01]  /*15f0*/  UIADD3 UR44, UR43, -UR44, URZ ;  /* 0x8000002c2b2c7290 */ /* 0x000fe2000fffe03f */
[C---:B------:R-:W-:Y:S01]  /*1600*/  SHF.L.U64.HI R41, R38.reuse, 0x3, R39 ;  /* 0x0000000326297819 */ /* 0x040fe20000010227 */
[C---:B------:R-:W-:Y:S01]  /*1610*/  IMAD.SHL.U32 R39, R38.reuse, 0x80, RZ ;  /* 0x0000008026277824 */ /* 0x040fe200078e00ff */
[----:B------:R-:W-:Y:S01]  /*1620*/  LOP3.LUT R45, RZ, R5, RZ, 0x33, !PT ;  /* 0x00000005ff2d7212 */ /* 0x000fe200078e33ff */
[----:B------:R-:W-:Y:S01]  /*1630*/  IMAD.SHL.U32 R38, R38, 0x8, RZ ;  /* 0x0000000826267824 */ /* 0x000fe200078e00ff */
[----:B------:R-:W-:Y:S01]  /*1640*/  UMOV UR40, URZ ;  /* 0x0000003f00287c82 */ /* 0x000fe20008000000 */
[----:B------:R-:W-:-:S06]  /*1650*/  UMOV UR41, URZ ;  /* 0x0000003f00297c82 */ /* 0x000fcc0008000000 */
.L_x_49:
[----:B0-----:R-:W0:Y:S01]  /*1660*/  SHFL.IDX PT, R0, R44, RZ, 0x1f ;  /* 0x00001fff2c007589 */ /* 0x001e2200000e0000 */
[----:B-1----:R-:W1:Y:S01]  /*1670*/  S2UR UR7, SR_CgaCtaId ;  /* 0x00000000000779c3 */ /* 0x002e620000008800 */
[----:B------:R-:W-:Y:S01]  /*1680*/  UMOV UR6, 0x400 ;  /* 0x0000040000067882 */ /* 0x000fe20000000000 */
[----:B0-----:R-:W-:Y:S01]  /*1690*/  R2UR UR4, R0 ;  /* 0x00000000000472ca */ /* 0x001fe200000e0000 */
[----:B-1----:R-:W-:-:S12]  /*16a0*/  ULEA UR6, UR7, UR6, 0x18 ;  /* 0x0000000607067291 */ /* 0x002fd8000f8ec03f */
[----:B------:R-:W-:-:S04]  /*16b0*/  ULEA.HI UR5, UR4, UR4, URZ, 0x1 ;  /* 0x0000000404057291 */ /* 0x000fc8000f8f083f */
[----:B------:R-:W-:-:S04]  /*16c0*/  ULOP3.LUT UR5, UR5, 0xffffe, URZ, 0xc0, !UPT ;  /* 0x000ffffe05057892 */ /* 0x000fc8000f8ec03f */
[----:B------:R-:W-:-:S03]  /*16d0*/  UIADD3 UR5, UR4, -UR5, URZ ;  /* 0x8000000504057290 */ /* 0x000fc6000fffe03f */
[----:B------:R-:W-:Y:S01]  /*16e0*/  ULDC UR4, c[0x0][0x28c] ;  /* 0x0000a30000047ab9 */ /* 0x000fe20000000800 */
[----:B------:R-:W-:Y:S01]  /*16f0*/  ULEA UR5, UR5, UR6, 0xc ;  /* 0x0000000605057291 */ /* 0x000fe2000f8e603f */
[----:B------:R-:W-:-:S03]  /*1700*/  ISETP.LT.AND P0, PT, RZ, UR4, PT ;  /* 0x00000004ff007c0c */ /* 0x000fc6000bf01270 */
[----:B------:R-:W-:-:S04]  /*1710*/  UIADD3 UR5, UR5, 0x200, URZ ;  /* 0x0000020005057890 */ /* 0x000fc8000fffe03f */
[----:B------:R-:W-:-:S04]  /*1720*/  USHF.R.U32.HI UR5, URZ, 0x4, UR5 ;  /* 0x000000043f057899 */ /* 0x000fc80008011605 */
[----:B------:R-:W-:-:S04]  /*1730*/  ULOP3.LUT UR5, UR5, 0x3fff, URZ, 0xc0, !UPT ;  /* 0x00003fff05057892 */ /* 0x000fc8000f8ec03f */
[----:B------:R-:W-:Y:S01]  /*1740*/  ULOP3.LUT UR45, UR5, 0x10000, URZ, 0xfc, !UPT ;  /* 0x00010000052d7892 */ /* 0x000fe2000f8efc3f */
[----:B--2--5:R-:W-:Y:S11]  /*1750*/  @P0 BRA `(.L_x_18) ;  /* 0x0000000000400947 */ /* 0x024ff60003800000 */
[----:B------:R-:W-:Y:S01]  /*1760*/  MOV R0, 0x0 ;  /* 0x0000000000007802 */ /* 0x000fe20000000f00 */
[----:B------:R-:W-:Y:S01]  /*1770*/  ULDC.64 UR4, c[0x4][0x68] ;  /* 0x01001a0000047ab9 */ /* 0x000fe20000000a00 */
[----:B------:R-:W-:Y:S01]  /*1780*/  ULDC.64 UR6, c[0x4][0x8] ;  /* 0x0100020000067ab9 */ /* 0x000fe20000000a00 */
[----:B------:R-:W-:Y:S01]  /*1790*/  IMAD.U32 R4, RZ, RZ, UR4 ;  /* 0x00000004ff047e24 */ /* 0x000fe2000f8e00ff */
[----:B------:R0:W1:Y:S01]  /*17a0*/  LDC.64 R2, c[0x4][R0] ;  /* 0x0100000000027b82 */ /* 0x0000620000000a00 */
[----:B------:R-:W-:Y:S01]  /*17b0*/  IMAD.U32 R5, RZ, RZ, UR5 ;  /* 0x00000005ff057e24 */ /* 0x000fe2000f8e00ff */
[----:B------:R-:W-:Y:S01]  /*17c0*/  ULDC.64 UR4, c[0x4][0x70] ;  /* 0x01001c0000047ab9 */ /* 0x000fe20000000a00 */
[----:B------:R-:W-:Y:S02]  /*17d0*/  IMAD.U32 R10, RZ, RZ, UR6 ;  /* 0x00000006ff0a7e24 */ /* 0x000fe4000f8e00ff */
[----:B------:R-:W-:Y:S02]  /*17e0*/  IMAD.U32 R6, RZ, RZ, UR4 ;  /* 0x00000004ff067e24 */ /* 0x000fe4000f8e00ff */
[----:B------:R-:W-:-:S02]  /*17f0*/  IMAD.U32 R7, RZ, RZ, UR5 ;  /* 0x00000005ff077e24 */ /* 0x000fc4000f8e00ff */
[----:B------:R-:W-:Y:S02]  /*1800*/  IMAD.U32 R11, RZ, RZ, UR7 ;  /* 0x00000007ff0b7e24 */ /* 0x000fe4000f8e00ff */
[----:B------:R-:W-:Y:S02]  /*1810*/  IMAD.MOV.U32 R8, RZ, RZ, 0x1e1 ;  /* 0x000001e1ff087424 */ /* 0x000fe400078e00ff */
[----:B------:R-:W-:Y:S02]  /*1820*/  IMAD.MOV.U32 R12, RZ, RZ, 0x1 ;  /* 0x00000001ff0c7424 */ /* 0x000fe400078e00ff */
[----:B0-----:R-:W-:-:S07]  /*1830*/  IMAD.MOV.U32 R13, RZ, RZ, RZ ;  /* 0x000000ffff0d7224 */ /* 0x001fce00078e00ff */
[----:B------:R-:W-:-:S07]  /*1840*/  LEPC R20, `(.L_x_18) ;  /* 0x000000001014794e */ /* 0x000fce0000000000 */
[----:B-1---5:R-:W-:Y:S05]  /*1850*/  CALL.ABS.NOINC R2 ;  /* 0x0000000002007343 */ /* 0x022fea0003c00000 */
.L_x_18:
[----:B------:R-:W-:-:S13]  /*1860*/  ISETP.NE.AND P0, PT, R62, 0x3, PT ;  /* 0x000000033e00780c */ /* 0x000fda0003f05270 */
[----:B------:R-:W-:Y:S05]  /*1870*/  @!P0 BRA `(.L_x_19) ;  /* 0x0000000000048947 */ /* 0x000fea0003800000 */
[----:B------:R-:W-:Y:S01]  /*1880*/  BPT.TRAP 0x1 ;  /* 0x000000040000795c */ /* 0x000fe20000300000 */
.L_x_19:
[----:B------:R-:W0:Y:S01]  /*1890*/  S2UR UR5, SR_CgaCtaId ;  /* 0x00000000000579c3 */ /* 0x000e220000008800 */
[----:B------:R-:W-:Y:S01]  /*18a0*/  UMOV UR4, 0x400 ;  /* 0x0000040000047882 */ /* 0x000fe20000000000 */
[----:B------:R-:W-:Y:S02]  /*18b0*/  IMAD.U32 R0, RZ, RZ, UR40 ;  /* 0x00000028ff007e24 */ /* 0x000fe4000f8e00ff */
[----:B------:R-:W-:-:S03]  /*18c0*/  IMAD.U32 R2, RZ, RZ, UR41 ;  /* 0x00000029ff027e24 */ /* 0x000fc6000f8e00ff */
[----:B------:R-:W-:Y:S01]  /*18d0*/  SHF.L.U32 R0, R0, 0x1f, RZ ;  /* 0x0000001f00007819 */ /* 0x000fe200000006ff */
[----:B0-----:R-:W-:-:S06]  /*18e0*/  ULEA UR4, UR5, UR4, 0x18 ;  /* 0x0000000405047291 */ /* 0x001fcc000f8ec03f */
[----:B------:R-:W-:-:S04]  /*18f0*/  IMAD.U32 R5, RZ, RZ, UR4 ;  /* 0x00000004ff057e24 */ /* 0x000fc8000f8e00ff */
[----:B------:R-:W-:-:S04]  /*1900*/  IMAD R3, R2, 0x8, R5 ;  /* 0x0000000802037824 */ /* 0x000fc800078e0205 */
[----:B------:R0:W1:Y:S01]  /*1910*/  SYNCS.PHASECHK.TRANS64.TRYWAIT P1, [R3+URZ], R0 ;  /* 0x00000000030075a7 */ /* 0x000062000802017f */
[----:B------:R-:W-:Y:S05]  /*1920*/  @!P0 BRA `(.L_x_20) ;  /* 0x0000000000048947 */ /* 0x000fea0003800000 */
[----:B------:R-:W-:Y:S01]  /*1930*/  BPT.TRAP 0x1 ;  /* 0x000000040000795c */ /* 0x000fe20000300000 */
.L_x_20:
[----:B------:R-:W-:-:S05]  /*1940*/  IMAD.U32 R2, RZ, RZ, UR44 ;  /* 0x0000002cff027e24 */ /* 0x000fca000f8e00ff */
[----:B------:R-:W-:Y:S01]  /*1950*/  ISETP.GE.AND P2, PT, R2, 0x1, PT ;  /* 0x000000010200780c */ /* 0x000fe20003f46270 */
[----:B-1----:R-:W-:-:S12]  /*1960*/  @P1 BRA `(.L_x_21) ;  /* 0x0000000000081947 */ /* 0x002fd80003800000 */
[----:B------:R-:W1:Y:S02]  /*1970*/  SYNCS.PHASECHK.TRANS64.TRYWAIT P1, [R3+URZ], R0 ;  /* 0x00000000030075a7 */ /* 0x000e64000802017f */
[----:B-1----:R-:W-:Y:S05]  /*1980*/  @!P1 BRA `(.L_x_22) ;  /* 0x0000003800c49947 */ /* 0x002fea0003800000 */
.L_x_21:
[----:B------:R-:W-:Y:S05]  /*1990*/  WARPSYNC.ALL ;  /* 0x0000000000007948 */ /* 0x000fea0003800000 */
[----:B------:R-:W-:Y:S01]  /*19a0*/  R2UR UR4, R5 ;  /* 0x00000000050472ca */ /* 0x000fe200000e0000 */
[----:B------:R-:W-:Y:S01]  /*19b0*/  UIMAD UR6, UR41, 0x300, UR45 ;  /* 0x00000300290678a4 */ /* 0x000fe2000f8e022d */
[----:B------:R-:W-:Y:S01]  /*19c0*/  WARPGROUP.ARRIVE ;  /* 0x00000000000079c5 */ /* 0x000fe20000000000 */
[----:B------:R-:W-:Y:S01]  /*19d0*/  UMOV UR9, 0x80000020 ;  /* 0x8000002000097882 */ /* 0x000fe20000000000 */
[----:B------:R-:W-:Y:S01]  /*19e0*/  UMOV UR11, 0x80000000 ;  /* 0x80000000000b7882 */ /* 0x000fe20000000000 */
[----:B------:R-:W-:-:S03]  /*19f0*/  UIADD3 UR7, UR6, 0x200, URZ ;  /* 0x0000020006077890 */ /* 0x000fc6000fffe03f */
[----:B------:R-:W-:-:S05]  /*1a00*/  UMOV UR8, UR6 ;  /* 0x0000000600087c82 */ /* 0x000fca0008000000 */
[----:B------:R-:W-:-:S04]  /*1a10*/  UIADD3 UR4, UR4, 0x36200, URZ ;  /* 0x0003620004047890 */ /* 0x000fc8000fffe03f */
[----:B------:R-:W-:-:S04]  /*1a20*/  USHF.R.U32.HI UR4, URZ, 0x4, UR4 ;  /* 0x000000043f047899 */ /* 0x000fc80008011604 */
[----:B------:R-:W-:-:S04]  /*1a30*/  ULOP3.LUT UR4, UR4, 0x3fff, URZ, 0xc0, !UPT ;  /* 0x00003fff04047892 */ /* 0x000fc8000f8ec03f */
[----:B------:R-:W-:-:S04]  /*1a40*/  ULOP3.LUT UR4, UR4, 0x10000, URZ, 0xfc, !UPT ;  /* 0x0001000004047892 */ /* 0x000fc8000f8efc3f */
[----:B------:R-:W-:-:S07]  /*1a50*/  ULEA UR5, UR41, UR4, 0x5 ;  /* 0x0000000429057291 */ /* 0x000fce000f8e283f */
[----:B------:R-:W-:Y:S02]  /*1a60*/  UMOV UR10, UR5 ;  /* 0x00000005000a7c82 */ /* 0x000fe40008000000 */
[----:B------:R-:W-:Y:S01]  /*1a70*/  HGMMA.64x8x16.F32 R28, gdesc[UR8], RZ, !UPT, gsb0 ;  /* 0x00000000081c79f0 */ /* 0x000fe2000c0008ff */
[----:B------:R-:W-:Y:S01]  /*1a80*/  UMOV UR8, UR7 ;  /* 0x0000000700087c82 */ /* 0x000fe20008000000 */
[----:B------:R-:W-:Y:S01]  /*1a90*/  UMOV UR9, 0x80000020 ;  /* 0x8000002000097882 */ /* 0x000fe20000000000 */
[----:B------:R-:W-:Y:S02]  /*1aa0*/  WARPGROUP.DEPBAR.LE gsb0, 0x0 ;  /* 0x00008000000079c5 */ /* 0x000fe40000010000 */
[----:B------:R-:W-:-:S06]  /*1ab0*/  WARPGROUP.ARRIVE ;  /* 0x00000000000079c5 */ /* 0x000fcc0000000000 */
[----:B------:R-:W-:Y:S01]  /*1ac0*/  HGMMA.64x8x16.F32 R24, gdesc[UR8], RZ, !UPT, gsb0 ;  /* 0x00000000081879f0 */ /* 0x000fe2000c0008ff */
[----:B------:R-:W-:Y:S02]  /*1ad0*/  UIADD3 UR8, UR6, 0x2, URZ ;  /* 0x0000000206087890 */ /* 0x000fe4000fffe03f */
[----:B------:R-:W-:Y:S01]  /*1ae0*/  UIADD3 UR10, UR5, 0x2, URZ ;  /* 0x00000002050a7890 */ /* 0x000fe2000fffe03f */
[----:B------:R-:W-:Y:S01]  /*1af0*/  UMOV UR9, 0x80000020 ;  /* 0x8000002000097882 */ /* 0x000fe20000000000 */
[----:B------:R-:W-:Y:S01]  /*1b00*/  UMOV UR11, 0x80000000 ;  /* 0x80000000000b7882 */ /* 0x000fe20000000000 */
[----:B------:R-:W-:Y:S01]  /*1b10*/  UIADD3 UR6, UR6, 0x202, URZ ;  /* 0x0000020206067890 */ /* 0x000fe2000fffe03f */
[----:B------:R-:W-:Y:S02]  /*1b20*/  WARPGROUP.DEPBAR.LE gsb0, 0x0 ;  /* 0x00008000000079c5 */ /* 0x000fe40000010000 */
[----:B------:R-:W-:-:S06]  /*1b30*/  WARPGROUP.ARRIVE ;  /* 0x00000000000079c5 */ /* 0x000fcc0000000000 */
[----:B------:R-:W-:Y:S01]  /*1b40*/  HGMMA.64x8x16.F32 R28, gdesc[UR8], R28, gsb0 ;  /* 0x00000000081c79f0 */ /* 0x000fe2000800081c */
[----:B------:R-:W-:Y:S01]  /*1b50*/  UMOV UR8, UR6 ;  /* 0x0000000600087c82 */ /* 0x000fe20008000000 */
[----:B------:R-:W-:Y:S01]  /*1b60*/  UMOV UR9, 0x80000020 ;  /* 0x8000002000097882 */ /* 0x000fe20000000000 */
[----:B------:R-:W-:Y:S02]  /*1b70*/  WARPGROUP.DEPBAR.LE gsb0, 0x0 ;  /* 0x00008000000079c5 */ /* 0x000fe40000010000 */
[----:B------:R-:W-:-:S06]  /*1b80*/  WARPGROUP.ARRIVE ;  /* 0x00000000000079c5 */ /* 0x000fcc0000000000 */
[----:B------:R-:W-:Y:S03]  /*1b90*/  HGMMA.64x8x16.F32 R24, gdesc[UR8], R24, gsb0 ;  /* 0x00000000081879f0 */ /* 0x000fe60008000818 */
[----:B------:R-:W-:Y:S02]  /*1ba0*/  WARPGROUP.DEPBAR.LE gsb0, 0x0 ;  /* 0x00008000000079c5 */ /* 0x000fe40000010000 */
[----:B------:R-:W-:Y:S05]  /*1bb0*/  @!P2 BRA `(.L_x_23) ;  /* 0x000000040020a947 */ /* 0x000fea0003800000 */
[----:B------:R-:W-:Y:S01]  /*1bc0*/  UIADD3 UR5, UR41, 0x1, URZ ;  /* 0x0000000129057890 */ /* 0x000fe2000fffe03f */
[----:B01----:R-:W-:Y:S02]  /*1bd0*/  IMAD.U32 R0, RZ, RZ, UR44 ;  /* 0x0000002cff007e24 */ /* 0x003fe4000f8e00ff */
[----:B------:R-:W-:Y:S01]  /*1be0*/  IMAD.U32 R2, RZ, RZ, UR41 ;  /* 0x00000029ff027e24 */ /* 0x000fe2000f8e00ff */
[----:B------:R-:W-:-:S04]  /*1bf0*/  UISETP.NE.AND UP0, UPT, UR5, 0x12, UPT ;  /* 0x000000120500788c */ /* 0x000fc8000bf05270 */
[----:B------:R-:W-:Y:S02]  /*1c00*/  USEL UR6, URZ, 0x1, UP0 ;  /* 0x000000013f067887 */ /* 0x000fe40008000000 */
[----:B------:R-:W-:Y:S02]  /*1c10*/  USEL UR5, UR5, URZ, UP0 ;  /* 0x0000003f05057287 */ /* 0x000fe40008000000 */
[----:B------:R-:W-:-:S06]  /*1c20*/  ULOP3.LUT UR6, UR40, UR6, URZ, 0x3c, !UPT ;  /* 0x0000000628067292 */ /* 0x000fcc000f8e3c3f */
[----:B------:R-:W-:-:S07]  /*1c30*/  IMAD.U32 R7, RZ, RZ, UR6 ;  /* 0x00000006ff077e24 */ /* 0x000fce000f8e00ff */
.L_x_30:
[----:B------:R-:W-:Y:S05]  /*1c40*/  @!P0 BRA `(.L_x_24) ;  /* 0x0000000000048947 */ /* 0x000fea0003800000 */
[----:B------:R-:W-:Y:S01]  /*1c50*/  BPT.TRAP 0x1 ;  /* 0x000000040000795c */ /* 0x000fe20000300000 */
.L_x_24:
[----:B------:R-:W0:Y:S01]  /*1c60*/  S2UR UR7, SR_CgaCtaId ;  /* 0x00000000000779c3 */ /* 0x000e220000008800 */
[----:B------:R-:W-:Y:S01]  /*1c70*/  UMOV UR6, 0x400 ;  /* 0x0000040000067882 */ /* 0x000fe20000000000 */
[----:B------:R-:W-:Y:S01]  /*1c80*/  IMAD.U32 R6, RZ, RZ, UR5 ;  /* 0x00000005ff067e24 */ /* 0x000fe2000f8e00ff */
[----:B------:R-:W-:Y:S01]  /*1c90*/  SHF.L.U32 R4, R7, 0x1f, RZ ;  /* 0x0000001f07047819 */ /* 0x000fe200000006ff */
[----:B0-----:R-:W-:-:S06]  /*1ca0*/  ULEA UR6, UR7, UR6, 0x18 ;  /* 0x0000000607067291 */ /* 0x001fcc000f8ec03f */
[----:B------:R-:W-:-:S04]  /*1cb0*/  IMAD.U32 R5, RZ, RZ, UR6 ;  /* 0x00000006ff057e24 */ /* 0x000fc8000f8e00ff */
[----:B------:R-:W-:-:S04]  /*1cc0*/  IMAD R3, R6, 0x8, R5 ;  /* 0x0000000806037824 */ /* 0x000fc800078e0205 */
[----:B------:R0:W1:Y:S01]  /*1cd0*/  SYNCS.PHASECHK.TRANS64.TRYWAIT P1, [R3+URZ], R4 ;  /* 0x00000004030075a7 */ /* 0x000062000802017f */
[----:B------:R-:W-:Y:S05]  /*1ce0*/  @!P0 BRA `(.L_x_25) ;  /* 0x0000000000048947 */ /* 0x000fea0003800000 */
[----:B------:R-:W-:Y:S01]  /*1cf0*/  BPT.TRAP 0x1 ;  /* 0x000000040000795c */ /* 0x000fe20000300000 */
.L_x_25:
[----:B-1----:R-:W-:Y:S05]  /*1d00*/  @P1 BRA `(.L_x_26) ;  /* 0x0000000000081947 */ /* 0x002fea0003800000 */
[----:B------:R-:W1:Y:S02]  /*1d10*/  SYNCS.PHASECHK.TRANS64.TRYWAIT P1, [R3+URZ], R4 ;  /* 0x00000004030075a7 */ /* 0x000e64000802017f */
[----:B-1----:R-:W-:Y:S05]  /*1d20*/  @!P1 BRA `(.L_x_27) ;  /* 0x0000003400f09947 */ /* 0x002fea0003800000 */
.L_x_26:
[----:B------:R-:W-:Y:S01]  /*1d30*/  ULEA UR6, UR5, UR4, 0x5 ;  /* 0x0000000405067291 */ /* 0x000fe2000f8e283f */
[----:B------:R-:W-:Y:S01]  /*1d40*/  WARPGROUP.ARRIVE ;  /* 0x00000000000079c5 */ /* 0x000fe20000000000 */
[----:B------:R-:W-:Y:S01]  /*1d50*/  UIMAD UR7, UR5, 0x300, UR45 ;  /* 0x00000300050778a4 */ /* 0x000fe2000f8e022d */
[----:B------:R-:W-:Y:S01]  /*1d60*/  UMOV UR11, 0x80000000 ;  /* 0x80000000000b7882 */ /* 0x000fe20000000000 */
[----:B------:R-:W-:Y:S02]  /*1d70*/  UMOV UR9, 0x80000020 ;  /* 0x8000002000097882 */ /* 0x000fe40000000000 */
[----:B------:R-:W-:Y:S01]  /*1d80*/  UIADD3 UR12, UR7, 0x200, URZ ;  /* 0x00000200070c7890 */ /* 0x000fe2000fffe03f */
[----:B------:R-:W-:Y:S02]  /*1d90*/  UMOV UR10, UR6 ;  /* 0x00000006000a7c82 */ /* 0x000fe40008000000 */
[----:B------:R-:W-:Y:S02]  /*1da0*/  UMOV UR8, UR7 ;  /* 0x0000000700087c82 */ /* 0x000fe40008000000 */
[----:B------:R-:W-:Y:S01]  /*1db0*/  HGMMA.64x8x16.F32 R28, gdesc[UR8], R28, gsb0 ;  /* 0x00000000081c79f0 */ /* 0x000fe2000800081c */
[----:B------:R-:W-:Y:S01]  /*1dc0*/  UMOV UR9, 0x80000020 ;  /* 0x8000002000097882 */ /* 0x000fe20000000000 */
[----:B------:R-:W-:Y:S01]  /*1dd0*/  UMOV UR8, UR12 ;  /* 0x0000000c00087c82 */ /* 0x000fe20008000000 */
[----:B------:R-:W-:-:S02]  /*1de0*/  WARPGROUP.DEPBAR.LE gsb0, 0x0 ;  /* 0x00008000000079c5 */ /* 0x000fc40000010000 */
[----:B------:R-:W-:-:S06]  /*1df0*/  WARPGROUP.ARRIVE ;  /* 0x00000000000079c5 */ /* 0x000fcc0000000000 */
[----:B------:R-:W-:Y:S01]  /*1e00*/  HGMMA.64x8x16.F32 R24, gdesc[UR8], R24, gsb0 ;  /* 0x00000000081879f0 */ /* 0x000fe20008000818 */
        /* <DEDUP_REMOVED lines=15> */
[----:B------:R-:W-:Y:S01]  /*1f00*/  BPT.TRAP 0x1 ;  /* 0x000000040000795c */ /* 0x000fe20000300000 */
.L_x_28:
[----:B------:R-:W-:-:S13]  /*1f10*/  ISETP.NE.AND P1, PT, R23, RZ, PT ;  /* 0x000000ff1700720c */ /* 0x000fda0003f25270 */
[----:B01----:R-:W-:-:S04]  /*1f20*/  @P1 IMAD R3, R2, 0x8, R5 ;  /* 0x0000000802031824 */ /* 0x003fc800078e0205 */
[----:B------:R-:W-:-:S05]  /*1f30*/  @P1 VIADD R3, R3, 0x90 ;  /* 0x0000009003031836 */ /* 0x000fca0000000000 */
[----:B------:R-:W-:-:S04]  /*1f40*/  @P1 PRMT R3, R22, 0x654, R3 ;  /* 0x0000065416031816 */ /* 0x000fc80000000003 */
[----:B------:R0:W-:Y:S01]  /*1f50*/  @P1 SYNCS.ARRIVE.TRANS64.RED.A1T0 RZ, [R3+URZ], RZ ;  /* 0x000000ff03ff19a7 */ /* 0x0001e2000810043f */
[----:B------:R-:W-:-:S13]  /*1f60*/  ISETP.GT.U32.AND P1, PT, R16, 0x1, PT ;  /* 0x000000011000780c */ /* 0x000fda0003f24070 */
[----:B0-----:R-:W-:Y:S05]  /*1f70*/  @P1 BRA `(.L_x_29) ;  /* 0x0000000000041947 */ /* 0x001fea0003800000 */
[----:B------:R-:W-:Y:S01]  /*1f80*/  BPT.TRAP 0x1 ;  /* 0x000000040000795c */ /* 0x000fe20000300000 */
.L_x_29:
[----:B------:R-:W-:Y:S01]  /*1f90*/  UIADD3 UR5, UR5, 0x1, URZ ;  /* 0x0000000105057890 */ /* 0x000fe2000fffe03f */
[----:B------:R-:W-:Y:S01]  /*1fa0*/  ISETP.GT.AND P2, PT, R0, 0x1, PT ;  /* 0x000000010000780c */ /* 0x000fe20003f44270 */
[----:B------:R-:W-:Y:S02]  /*1fb0*/  VIADD R2, R2, 0x1 ;  /* 0x0000000102027836 */ /* 0x000fe40000000000 */
[----:B------:R-:W-:Y:S01]  /*1fc0*/  UISETP.NE.AND UP0, UPT, UR5, 0x12, UPT ;  /* 0x000000120500788c */ /* 0x000fe2000bf05270 */
[----:B------:R-:W-:Y:S02]  /*1fd0*/  VIADD R0, R0, 0xffffffff ;  /* 0xffffffff00007836 */ /* 0x000fe40000000000 */
[C---:B------:R-:W-:Y:S01]  /*1fe0*/  ISETP.NE.AND P1, PT, R2.reuse, 0x12, PT ;  /* 0x000000120200780c */ /* 0x040fe20003f25270 */
[----:B------:R-:W-:Y:S02]  /*1ff0*/  USEL UR6, URZ, 0x1, UP0 ;  /* 0x000000013f067887 */ /* 0x000fe40008000000 */
[----:B------:R-:W-:Y:S01]  /*2000*/  USEL UR5, UR5, URZ, UP0 ;  /* 0x0000003f05057287 */ /* 0x000fe20008000000 */
[----:B------:R-:W-:-:S03]  /*2010*/  SEL R2, R2, RZ, P1 ;  /* 0x000000ff02027207 */ /* 0x000fc60000800000 */
[----:B------:R-:W-:Y:S01]  /*2020*/  LOP3.LUT R7, R7, UR6, RZ, 0x3c, !PT ;  /* 0x0000000607077c12 */ /* 0x000fe2000f8e3cff */
[----:B------:R-:W-:Y:S07]  /*2030*/  @P2 BRA `(.L_x_30) ;  /* 0xfffffffc00002947 */ /* 0x000fee000383ffff */
.L_x_23:
[----:B01----:R-:W0:Y:S02]  /*2040*/  LDC R0, c[0x0][0x28c] ;  /* 0x0000a300ff007b82 */ /* 0x003e240000000800 */
[----:B0-----:R-:W-:-:S13]  /*2050*/  ISETP.GE.AND P1, PT, R0, 0x1, PT ;  /* 0x000000010000780c */ /* 0x001fda0003f26270 */
[----:B------:R-:W-:Y:S05]  /*2060*/  @!P1 BRA `(.L_x_31) ;  /* 0x0000000000449947 */ /* 0x000fea0003800000 */
[----:B------:R-:W-:Y:S05]  /*2070*/  @!P0 BRA `(.L_x_32) ;  /* 0x0000000000048947 */ /* 0x000fea0003800000 */
[----:B------:R-:W-:Y:S01]  /*2080*/  BPT.TRAP 0x1 ;  /* 0x000000040000795c */ /* 0x000fe20000300000 */
.L_x_32:
[----:B------:R-:W-:-:S13]  /*2090*/  ISETP.NE.AND P0, PT, R23, RZ, PT ;  /* 0x000000ff1700720c */ /* 0x000fda0003f05270 */
[----:B------:R-:W-:-:S05]  /*20a0*/  VOTEU.ANY UP0, P0 ;  /* 0x00000000003f7886 */ /* 0x000fca0000000100 */
[----:B------:R-:W-:-:S06]  /*20b0*/  @UP0 UIADD3 UR4, UR44, UR41, URZ ;  /* 0x000000292c040290 */ /* 0x000fcc000fffe03f */
[----:B------:R-:W-:Y:S02]  /*20c0*/  IMAD.U32 R2, RZ, RZ, UR4 ;  /* 0x00000004ff027e24 */ /* 0x000fe4000f8e00ff */
[----:B------:R-:W-:Y:S02]  /*20d0*/  IMAD.U32 R7, RZ, RZ, UR4 ;  /* 0x00000004ff077e24 */ /* 0x000fe4000f8e00ff */
[----:B------:R-:W-:-:S05]  /*20e0*/  @P0 IMAD.WIDE.U32 R2, R2, 0x38e38e39, RZ ;  /* 0x38e38e3902020825 */ /* 0x000fca00078e00ff */
[----:B------:R-:W-:-:S05]  /*20f0*/  @P0 SHF.R.U32.HI R0, RZ, 0x2, R3 ;  /* 0x00000002ff000819 */ /* 0x000fca0000011603 */
[----:B------:R-:W-:-:S04]  /*2100*/  @P0 IMAD R0, R0, -0x12, R7 ;  /* 0xffffffee00000824 */ /* 0x000fc800078e0207 */
[----:B------:R-:W-:-:S04]  /*2110*/  @P0 IMAD R0, R0, 0x8, R5 ;  /* 0x0000000800000824 */ /* 0x000fc800078e0205 */
[----:B------:R-:W-:-:S05]  /*2120*/  @P0 VIADD R3, R0, 0x90 ;  /* 0x0000009000030836 */ /* 0x000fca0000000000 */
[----:B------:R-:W-:-:S04]  /*2130*/  @P0 PRMT R3, R22, 0x654, R3 ;  /* 0x0000065416030816 */ /* 0x000fc80000000003 */
[----:B------:R0:W-:Y:S01]  /*2140*/  @P0 SYNCS.ARRIVE.TRANS64.RED.A1T0 RZ, [R3+URZ], RZ ;  /* 0x000000ff03ff09a7 */ /* 0x0001e2000810043f */
[----:B------:R-:W-:-:S13]  /*2150*/  ISETP.GT.U32.AND P0, PT, R16, 0x1, PT ;  /* 0x000000011000780c */ /* 0x000fda0003f04070 */
[----:B0-----:R-:W-:Y:S05]  /*2160*/  @P0 BRA `(.L_x_31) ;  /* 0x0000000000040947 */ /* 0x001fea0003800000 */
[----:B------:R-:W-:Y:S01]  /*2170*/  BPT.TRAP 0x1 ;  /* 0x000000040000795c */ /* 0x000fe20000300000 */
.L_x_31:
[----:B------:R-:W-:Y:S01]  /*2180*/  IMAD.SHL.U32 R20, R48, 0x8, RZ ;  /* 0x0000000830147824 */ /* 0x000fe200078e00ff */
[----:B------:R-:W-:Y:S01]  /*2190*/  UIADD3 UR41, UR43, UR41, URZ ;  /* 0x000000292b297290 */ /* 0x000fe2000fffe03f */
[----:B------:R-:W-:Y:S01]  /*21a0*/  IMAD R6, R47, 0xc0, RZ ;  /* 0x000000c02f067824 */ /* 0x000fe200078e02ff */
[----:B------:R-:W-:Y:S01]  /*21b0*/  ULDC UR7, c[0x0][0x288] ;  /* 0x0000a20000077ab9 */ /* 0x000fe20000000800 */
[----:B------:R-:W-:Y:S01]  /*21c0*/  ULDC UR10, c[0x0][0x284] ;  /* 0x0000a100000a7ab9 */ /* 0x000fe20000000800 */
[----:B------:R-:W-:Y:S01]  /*21d0*/  UISETP.GT.U32.AND UP0, UPT, UR41, 0x11, UPT ;  /* 0x000000112900788c */ /* 0x000fe2000bf04070 */
[----:B------:R-:W-:Y:S01]  /*21e0*/  ISETP.GE.AND P0, PT, R20, UR7, PT ;  /* 0x0000000714007c0c */ /* 0x000fe2000bf06270 */
[----:B------:R-:W-:Y:S01]  /*21f0*/  UISETP.GE.U32.AND UP1, UPT, UR43, 0x12, UPT ;  /* 0x000000122b00788c */ /* 0x000fe2000bf26070 */
[----:B------:R-:W-:Y:S01]  /*2200*/  SHF.R.S32.HI R21, RZ, 0x1f, R35 ;  /* 0x0000001fff157819 */ /* 0x000fe20000011423 */
[----:B------:R-:W-:Y:S01]  /*2210*/  UISETP.LT.U32.AND UP0, UPT, UR43, 0x12, UP0 ;  /* 0x000000122b00788c */ /* 0x000fe20008701070 */
[----:B------:R-:W-:Y:S01]  /*2220*/  ISETP.GE.OR P0, PT, R6, UR10, P0 ;  /* 0x0000000a06007c0c */ /* 0x000fe20008706670 */
[----:B------:R-:W-:Y:S01]  /*2230*/  UIMAD.WIDE.U32 UR4, UR41, 0x38e38e39, URZ ;  /* 0x38e38e39290478a5 */ /* 0x000fe2000f8e003f */
[----:B------:R-:W-:Y:S01]  /*2240*/  LOP3.LUT R2, R20, 0x6, R43, 0xf8, !PT ;  /* 0x0000000614027812 */ /* 0x000fe200078ef82b */
[----:B------:R-:W-:Y:S01]  /*2250*/  USEL UR6, URZ, 0x1, !UP0 ;  /* 0x000000013f067887 */ /* 0x000fe2000c000000 */
[----:B------:R-:W-:-:S02]  /*2260*/  ULDC.64 UR8, c[0x0][0x5d0] ;  /* 0x0001740000087ab9 */ /* 0x000fc40000000a00 */
[----:B------:R-:W-:Y:S01]  /*2270*/  SHF.R.S32.HI R3, RZ, 0x1f, R2 ;  /* 0x0000001fff037819 */ /* 0x000fe20000011402 */
[----:B------:R-:W-:Y:S01]  /*2280*/  IMAD R0, R21, UR8, RZ ;  /* 0x0000000815007c24 */ /* 0x000fe2000f8e02ff */
[----:B------:R-:W-:Y:S02]  /*2290*/  USHF.R.U32.HI UR4, URZ, 0x2, UR5 ;  /* 0x000000023f047899 */ /* 0x000fe40008011605 */
[----:B------:R-:W-:Y:S01]  /*22a0*/  ULOP3.LUT UR40, UR40, UR6, URZ, 0x3c, !UPT ;  /* 0x0000000628287292 */ /* 0x000fe2000f8e3c3f */
[C---:B------:R-:W-:Y:S01]  /*22b0*/  IMAD R7, R35.reuse, UR9, R0 ;  /* 0x0000000923077c24 */ /* 0x040fe2000f8e0200 */
[----:B------:R-:W-:Y:S01]  /*22c0*/  UIMAD UR41, UR4, -0x12, UR41 ;  /* 0xffffffee042978a4 */ /* 0x000fe2000f8e0229 */
[----:B------:R-:W-:Y:S01]  /*22d0*/  IMAD.WIDE.U32 R4, R35, UR8, R2 ;  /* 0x0000000823047c25 */ /* 0x000fe2000f8e0002 */
[----:B------:R-:W-:-:S03]  /*22e0*/  @UP1 ULOP3.LUT UR40, UR40, 0x1, UR4, 0x78, !UPT ;  /* 0x0000000128281892 */ /* 0x000fc6000f8e7804 */
[----:B------:R-:W-:Y:S02]  /*22f0*/  IMAD.IADD R5, R5, 0x1, R7 ;  /* 0x0000000105057824 */ /* 0x000fe400078e0207 */
[----:B------:R-:W-:Y:S01]  /*2300*/  IMAD.MOV.U32 R0, RZ, RZ, -0x1 ;  /* 0xffffffffff007424 */ /* 0x000fe200078e00ff */
[----:B------:R-:W-:Y:S06]  /*2310*/  @P0 BRA `(.L_x_33) ;  /* 0x0000000c00900947 */ /* 0x000fec0003800000 */
[----:B------:R-:W0:Y:S01]  /*2320*/  LDC.64 R12, c[0x0][0x5c8] ;  /* 0x00017200ff0c7b82 */ /* 0x000e220000000a00 */
[----:B-----5:R-:W-:Y:S01]  /*2330*/  FSETP.NEU.AND P0, PT, R36, RZ, PT ;  /* 0x000000ff2400720b */ /* 0x020fe20003f0d000 */
[----:B------:R-:W-:Y:S01]  /*2340*/  IMAD.WIDE R8, R47, 0xc0, R32 ;  /* 0x000000c02f087825 */ /* 0x000fe200078e0220 */
[----:B------:R-:W-:Y:S03]  /*2350*/  BSSY B0, `(.L_x_33) ;  /* 0x00000e0000007945 */ /* 0x000fe60003800000 */
[-C--:B0-----:R-:W-:Y:S02]  /*2360*/  IMAD R6, R9, R12.reuse, RZ ;  /* 0x0000000c09067224 */ /* 0x081fe400078e02ff */
[----:B------:R-:W-:-:S04]  /*2370*/  IMAD.WIDE.U32 R56, R8, R12, R4 ;  /* 0x0000000c08387225 */ /* 0x000fc800078e0004 */
[----:B------:R-:W-:-:S04]  /*2380*/  IMAD R5, R8, R13, R6 ;  /* 0x0000000d08057224 */ /* 0x000fc800078e0206 */
[----:B------:R-:W-:Y:S01]  /*2390*/  IMAD.IADD R59, R57, 0x1, R5 ;  /* 0x00000001393b7824 */ /* 0x000fe200078e0205 */
[----:B------:R-:W-:Y:S06]  /*23a0*/  @!P0 BRA `(.L_x_34) ;  /* 0x0000000800948947 */ /* 0x000fec0003800000 */
[----:B------:R-:W0:Y:S01]  /*23b0*/  LDC.64 R6, c[0x0][0x5b8] ;  /* 0x00016e00ff067b82 */ /* 0x000e220000000a00 */
[----:B------:R-:W-:Y:S01]  /*23c0*/  SHF.R.S32.HI R11, RZ, 0x1f, R2 ;  /* 0x0000001fff0b7819 */ /* 0x000fe20000011402 */
[----:B------:R-:W-:Y:S01]  /*23d0*/  IMAD R66, R47, -0xc0, R46 ;  /* 0xffffff402f427824 */ /* 0x000fe200078e022e */
[----:B------:R-:W-:Y:S01]  /*23e0*/  ULDC.64 UR4, c[0x0][0x5c0] ;  /* 0x0001700000047ab9 */ /* 0x000fe20000000a00 */
[----:B------:R-:W-:-:S03]  /*23f0*/  IMAD.IADD R64, R37, 0x1, -R20 ;  /* 0x0000000125407824 */ /* 0x000fc600078e0a14 */
[----:B------:R-:W-:Y:S01]  /*2400*/  ISETP.GT.AND P1, PT, R66, RZ, PT ;  /* 0x000000ff4200720c */ /* 0x000fe20003f24270 */
[----:B------:R-:W1:Y:S03]  /*2410*/  LDC.64 R14, c[0x0][0x5b0] ;  /* 0x00016c00ff0e7b82 */ /* 0x000e660000000a00 */
[----:B------:R-:W-:-:S05]  /*2420*/  ISETP.GT.AND P2, PT, R64, RZ, P1 ;  /* 0x000000ff4000720c */ /* 0x000fca0000f44270 */
[----:B------:R-:W2:Y:S01]  /*2430*/  LDC.64 R4, c[0x0][0x5a8] ;  /* 0x00016a00ff047b82 */ /* 0x000ea20000000a00 */
[----:B0-----:R-:W-:-:S04]  /*2440*/  IMAD R10, R21, R6, RZ ;  /* 0x00000006150a7224 */ /* 0x001fc800078e02ff */
[----:B------:R-:W-:Y:S02]  /*2450*/  IMAD R63, R35, R7, R10 ;  /* 0x00000007233f7224 */ /* 0x000fe400078e020a */
[----:B------:R-:W-:Y:S02]  /*2460*/  IMAD.MOV.U32 R10, RZ, RZ, R2 ;  /* 0x000000ffff0a7224 */ /* 0x000fe400078e0002 */
[----:B-1----:R-:W-:Y:S02]  /*2470*/  IMAD R7, R9, R14, RZ ;  /* 0x0000000e09077224 */ /* 0x002fe400078e02ff */
[----:B------:R-:W-:-:S04]  /*2480*/  IMAD.WIDE.U32 R48, R35, R6, R10 ;  /* 0x0000000623307225 */ /* 0x000fc800078e000a */
[----:B------:R-:W-:Y:S02]  /*2490*/  IMAD.IADD R21, R49, 0x1, R63 ;  /* 0x0000000131157824 */ /* 0x000fe400078e023f */
[----:B------:R-:W-:Y:S02]  /*24a0*/  IMAD.MOV.U32 R20, RZ, RZ, R48 ;  /* 0x000000ffff147224 */ /* 0x000fe400078e0030 */
[C---:B------:R-:W-:Y:S02]  /*24b0*/  IMAD R65, R8.reuse, R15, R7 ;  /* 0x0000000f08417224 */ /* 0x040fe400078e0207 */
[----:B------:R-:W-:-:S04]  /*24c0*/  IMAD.WIDE.U32 R50, R8, R14, R20 ;  /* 0x0000000e08327225 */ /* 0x000fc800078e0014 */
[----:B------:R-:W-:Y:S01]  /*24d0*/  IMAD.IADD R7, R51, 0x1, R65 ;  /* 0x0000000133077824 */ /* 0x000fe200078e0241 */
[----:B--2---:R-:W-:-:S04]  /*24e0*/  LEA R52, P0, R50, R4, 0x1 ;  /* 0x0000000432347211 */ /* 0x004fc800078008ff */
[----:B------:R-:W-:-:S05]  /*24f0*/  LEA.HI.X R53, R50, R5, R7, 0x1, P0 ;  /* 0x0000000532357211 */ /* 0x000fca00000f0c07 */
[----:B------:R0:W2:Y:S01]  /*2500*/  @P2 LDG.E.LTC128B.U16 R7, desc[UR38][R52.64] ;  /* 0x0000002634072981 */ /* 0x0000a2000c1e1520 */
[----:B------:R-:W-:Y:S01]  /*2510*/  LEA R50, P0, R56, UR4, 0x1 ;  /* 0x0000000438327c11 */ /* 0x000fe2000f8008ff */
[----:B------:R-:W-:Y:S01]  /*2520*/  IMAD.WIDE.U32 R54, R8, R14, R10 ;  /* 0x0000000e08367225 */ /* 0x000fe200078e000a */
[----:B------:R-:W-:Y:S01]  /*2530*/  ISETP.GT.AND P1, PT, R64, 0x1, P1 ;  /* 0x000000014000780c */ /* 0x000fe20000f24270 */
[----:B------:R-:W-:Y:S01]  /*2540*/  BSSY B1, `(.L_x_35) ;  /* 0x0000010000017945 */ /* 0x000fe20003800000 */
[----:B------:R-:W-:Y:S01]  /*2550*/  LEA.HI.X R51, R56, UR5, R59, 0x1, P0 ;  /* 0x0000000538337c11 */ /* 0x000fe200080f0c3b */
[----:B------:R-:W-:Y:S02]  /*2560*/  IMAD.IADD R55, R65, 0x1, R55 ;  /* 0x0000000141377824 */ /* 0x000fe400078e0237 */
[----:B------:R-:W-:-:S03]  /*2570*/  IMAD.WIDE.U32 R54, R35, R6, R54 ;  /* 0x0000000623367225 */ /* 0x000fc600078e0036 */
[----:B0-----:R-:W-:Y:S01]  /*2580*/  LEA R52, P0, R54, R4, 0x1 ;  /* 0x0000000436347211 */ /* 0x001fe200078008ff */
[----:B--2---:R-:W-:-:S05]  /*2590*/  HADD2.F32 R47, -RZ, R7.H0_H0 ;  /* 0x20000007ff2f7230 */ /* 0x004fca0000004100 */
[----:B------:R-:W-:-:S04]  /*25a0*/  FMUL R47, R47, R36 ;  /* 0x000000242f2f7220 */ /* 0x000fc80000400000 */
[----:B------:R-:W-:Y:S01]  /*25b0*/  FFMA R47, R28, R34, R47 ;  /* 0x000000221c2f7223 */ /* 0x000fe2000000002f */
[----:B------:R-:W-:Y:S01]  /*25c0*/  IMAD.IADD R28, R63, 0x1, R55 ;  /* 0x000000013f1c7824 */ /* 0x000fe200078e0237 */
[----:B------:R-:W-:-:S03]  /*25d0*/  SHF.L.U64.HI R55, R14, 0x3, R15 ;  /* 0x000000030e377819 */ /* 0x000fc6000001020f */
[----:B------:R-:W-:Y:S02]  /*25e0*/  F2FP.F16.F32.PACK_AB R47, RZ, R47 ;  /* 0x0000002fff2f723e */ /* 0x000fe400000000ff */
[----:B------:R-:W-:Y:S01]  /*25f0*/  LEA.HI.X R53, R54, R5, R28, 0x1, P0 ;  /* 0x0000000536357211 */ /* 0x000fe200000f0c1c */
[----:B------:R-:W-:Y:S02]  /*2600*/  IMAD.SHL.U32 R54, R14, 0x8, RZ ;  /* 0x000000080e367824 */ /* 0x000fe400078e00ff */
[----:B------:R0:W-:Y:S01]  /*2610*/  @P2 STG.E.U16 desc[UR38][R50.64], R47 ;  /* 0x0000002f32002986 */ /* 0x0001e2000c101526 */
[----:B------:R-:W-:Y:S05]  /*2620*/  @!P1 BRA `(.L_x_36) ;  /* 0x0000000000049947 */ /* 0x000fea0003800000 */
[----:B------:R1:W5:Y:S02]  /*2630*/  LDG.E.LTC128B.U16 R7, desc[UR38][R52.64+0x2] ;  /* 0x0000022634077981 */ /* 0x000364000c1e1520 */
.L_x_36:
[----:B------:R-:W-:Y:S05]  /*2640*/  BSYNC B1 ;  /* 0x0000000000017941 */ /* 0x000fea0003800000 */
.L_x_35:
[----:B0----5:R-:W-:Y:S01]  /*2650*/  HADD2.F32 R47, -RZ, R7.H0_H0 ;  /* 0x20000007ff2f7230 */ /* 0x021fe20000004100 */
[----:B------:R-:W-:Y:S01]  /*2660*/  ISETP.GT.AND P0, PT, R66, 0x8, PT ;  /* 0x000000084200780c */ /* 0x000fe20003f04270 */
[----:B------:R-:W-:Y:S01]  /*2670*/  IMAD.WIDE.U32 R56, R8, R14, R54 ;  /* 0x0000000e08387225 */ /* 0x000fe200078e0036 */
[----:B------:R-:W-:Y:S03]  /*2680*/  BSSY B1, `(.L_x_37) ;  /* 0x000000d000017945 */ /* 0x000fe60003800000 */
[----:B------:R-:W-:Y:S01]  /*2690*/  FMUL R28, R47, R36 ;  /* 0x000000242f1c7220 */ /* 0x000fe20000400000 */
[----:B------:R-:W-:Y:S01]  /*26a0*/  ISETP.GT.AND P2, PT, R64, RZ, P0 ;  /* 0x000000ff4000720c */ /* 0x000fe20000744270 */
[----:B------:R-:W-:Y:S02]  /*26b0*/  IMAD.IADD R59, R65, 0x1, R57 ;  /* 0x00000001413b7824 */ /* 0x000fe400078e0239 */
[----:B------:R-:W-:Y:S01]  /*26c0*/  FFMA R28, R29, R34, R28 ;  /* 0x000000221d1c7223 */ /* 0x000fe2000000001c */
[----:B------:R-:W-:-:S04]  /*26d0*/  IADD3 R29, P3, R48, R56, RZ ;  /* 0x00000038301d7210 */ /* 0x000fc80007f7e0ff */
[----:B------:R-:W-:Y:S01]  /*26e0*/  F2FP.F16.F32.PACK_AB R47, RZ, R28 ;  /* 0x0000001cff2f723e */ /* 0x000fe200000000ff */
[----:B-1----:R-:W-:Y:S01]  /*26f0*/  IMAD.X R52, R59, 0x1, R21, P3 ;  /* 0x000000013b347824 */ /* 0x002fe200018e0615 */
[----:B------:R-:W-:-:S03]  /*2700*/  LEA R28, P3, R29, R4, 0x1 ;  /* 0x000000041d1c7211 */ /* 0x000fc600078608ff */
[----:B------:R0:W-:Y:S01]  /*2710*/  @P1 STG.E.U16 desc[UR38][R50.64+0x2], R47 ;  /* 0x0000022f32001986 */ /* 0x0001e2000c101526 */
[----:B------:R-:W-:Y:S01]  /*2720*/  LEA.HI.X R29, R29, R5, R52, 0x1, P3 ;  /* 0x000000051d1d7211 */ /* 0x000fe200018f0c34 */
[----:B------:R-:W-:Y:S08]  /*2730*/  @!P2 BRA `(.L_x_38) ;  /* 0x000000000004a947 */ /* 0x000ff00003800000 */
[----:B------:R1:W5:Y:S02]  /*2740*/  LDG.E.LTC128B.U16 R7, desc[UR38][R28.64] ;  /* 0x000000261c077981 */ /* 0x000364000c1e1520 */
.L_x_38:
[----:B------:R-:W-:Y:S05]  /*2750*/  BSYNC B1 ;  /* 0x0000000000017941 */ /* 0x000fea0003800000 */
.L_x_37:
[----:B-1---5:R-:W-:Y:S01]  /*2760*/  HADD2.F32 R29, -RZ, R7.H0_H0 ;  /* 0x20000007ff1d7230 */ /* 0x022fe20000004100 */
[----:B------:R-:W-:Y:S01]  /*2770*/  IADD3 R52, P1, R2, R56, RZ ;  /* 0x0000003802347210 */ /* 0x000fe20007f3e0ff */
[----:B------:R-:W-:Y:S01]  /*2780*/  BSSY B1, `(.L_x_39) ;  /* 0x000000f000017945 */ /* 0x000fe20003800000 */
[----:B------:R-:W-:Y:S02]  /*2790*/  ISETP.GT.AND P0, PT, R64, 0x1, P0 ;  /* 0x000000014000780c */ /* 0x000fe40000704270 */
[----:B------:R-:W-:Y:S01]  /*27a0*/  FMUL R29, R29, R36 ;  /* 0x000000241d1d7220 */ /* 0x000fe20000400000 */
[----:B------:R-:W-:Y:S01]  /*27b0*/  IMAD.X R53, R11, 0x1, R59, P1 ;  /* 0x000000010b357824 */ /* 0x000fe200008e063b */
[----:B------:R-:W-:Y:S02]  /*27c0*/  LEA R28, P1, R38, R50, 0x1 ;  /* 0x00000032261c7211 */ /* 0x000fe400078208ff */
[----:B------:R-:W-:Y:S01]  /*27d0*/  FFMA R29, R30, R34, R29 ;  /* 0x000000221e1d7223 */ /* 0x000fe2000000001d */
[----:B------:R-:W-:-:S04]  /*27e0*/  IMAD.WIDE.U32 R52, R35, R6, R52 ;  /* 0x0000000623347225 */ /* 0x000fc800078e0034 */
[----:B0-----:R-:W-:Y:S01]  /*27f0*/  F2FP.F16.F32.PACK_AB R47, RZ, R29 ;  /* 0x0000001dff2f723e */ /* 0x001fe200000000ff */
[----:B------:R-:W-:Y:S01]  /*2800*/  IMAD.IADD R30, R63, 0x1, R53 ;  /* 0x000000013f1e7824 */ /* 0x000fe200078e0235 */
[----:B------:R-:W-:Y:S02]  /*2810*/  LEA.HI.X R29, R38, R51, R41, 0x1, P1 ;  /* 0x00000033261d7211 */ /* 0x000fe400008f0c29 */
[----:B------:R-:W-:-:S03]  /*2820*/  LEA R50, P1, R52, R4, 0x1 ;  /* 0x0000000434327211 */ /* 0x000fc600078208ff */
[----:B------:R0:W-:Y:S01]  /*2830*/  @P2 STG.E.U16 desc[UR38][R28.64], R47 ;  /* 0x0000002f1c002986 */ /* 0x0001e2000c101526 */
[----:B------:R-:W-:Y:S01]  /*2840*/  LEA.HI.X R51, R52, R5, R30, 0x1, P1 ;  /* 0x0000000534337211 */ /* 0x000fe200008f0c1e */
[----:B------:R-:W-:Y:S08]  /*2850*/  @!P0 BRA `(.L_x_40) ;  /* 0x0000000000048947 */ /* 0x000ff00003800000 */
[----:B------:R1:W5:Y:S02]  /*2860*/  LDG.E.LTC128B.U16 R7, desc[UR38][R50.64+0x2] ;  /* 0x0000022632077981 */ /* 0x000364000c1e1520 */
.L_x_40:
[----:B------:R-:W-:Y:S05]  /*2870*/  BSYNC B1 ;  /* 0x0000000000017941 */ /* 0x000fea0003800000 */
.L_x_39:
[----:B-1----:R-:W-:Y:S01]  /*2880*/  IMAD.MOV.U32 R50, RZ, RZ, R56 ;  /* 0x000000ffff327224 */ /* 0x002fe200078e0038 */
[----:B------:R-:W-:Y:S01]  /*2890*/  ISETP.GT.AND P1, PT, R66, 0x80, PT ;  /* 0x000000804200780c */ /* 0x000fe20003f24270 */
[----:B------:R-:W-:Y:S02]  /*28a0*/  IMAD.MOV.U32 R51, RZ, RZ, R59 ;  /* 0x000000ffff337224 */ /* 0x000fe400078e003b */
[----:B0----5:R-:W-:Y:S01]  /*28b0*/  HADD2.F32 R47, -RZ, R7.H0_H0 ;  /* 0x20000007ff2f7230 */ /* 0x021fe20000004100 */
[----:B------:R-:W-:Y:S01]  /*28c0*/  ISETP.GT.AND P2, PT, R64, RZ, P1 ;  /* 0x000000ff4000720c */ /* 0x000fe20000f44270 */
[----:B------:R-:W-:-:S04]  /*28d0*/  IMAD.WIDE.U32 R58, R14, 0x78, R50 ;  /* 0x000000780e3a7825 */ /* 0x000fc800078e0032 */
[----:B------:R-:W-:Y:S01]  /*28e0*/  FMUL R30, R47, R36 ;  /* 0x000000242f1e7220 */ /* 0x000fe20000400000 */
[----:B------:R-:W-:Y:S01]  /*28f0*/  IMAD R57, R15, 0x78, RZ ;  /* 0x000000780f397824 */ /* 0x000fe200078e02ff */
[----:B------:R-:W-:Y:S02]  /*2900*/  IADD3 R15, P3, R48, R58, RZ ;  /* 0x0000003a300f7210 */ /* 0x000fe40007f7e0ff */
[----:B------:R-:W-:Y:S01]  /*2910*/  FFMA R31, R31, R34, R30 ;  /* 0x000000221f1f7223 */ /* 0x000fe2000000001e */
[----:B------:R-:W-:-:S04]  /*2920*/  IMAD.IADD R67, R59, 0x1, R57 ;  /* 0x000000013b437824 */ /* 0x000fc800078e0239 */
[----:B------:R-:W-:Y:S01]  /*2930*/  IMAD.X R50, R67, 0x1, R21, P3 ;  /* 0x0000000143327824 */ /* 0x000fe200018e0615 */
[C---:B------:R-:W-:Y:S02]  /*2940*/  LEA R30, P3, R15.reuse, R4, 0x1 ;  /* 0x000000040f1e7211 */ /* 0x040fe400078608ff */
[----:B------:R-:W-:Y:S02]  /*2950*/  F2FP.F16.F32.PACK_AB R47, RZ, R31 ;  /* 0x0000001fff2f723e */ /* 0x000fe400000000ff */
[----:B------:R-:W-:Y:S02]  /*2960*/  LEA.HI.X R31, R15, R5, R50, 0x1, P3 ;  /* 0x000000050f1f7211 */ /* 0x000fe400018f0c32 */
[----:B------:R-:W-:Y:S01]  /*2970*/  PRMT R15, R7, 0x7610, R15 ;  /* 0x00007610070f7816 */ /* 0x000fe2000000000f */
[----:B------:R0:W-:Y:S05]  /*2980*/  @P0 STG.E.U16 desc[UR38][R28.64+0x2], R47 ;  /* 0x0000022f1c000986 */ /* 0x0001ea000c101526 */
[----:B------:R1:W2:Y:S01]  /*2990*/  @P2 LDG.E.LTC128B.U16 R15, desc[UR38][R30.64] ;  /* 0x000000261e0f2981 */ /* 0x0002a2000c1e1520 */
[----:B------:R-:W-:Y:S01]  /*29a0*/  IMAD.WIDE.U32 R50, R14, 0x78, R54 ;  /* 0x000000780e327825 */ /* 0x000fe200078e0036 */
[----:B------:R-:W-:Y:S03]  /*29b0*/  BSSY B1, `(.L_x_41) ;  /* 0x0000017000017945 */ /* 0x000fe60003800000 */
[----:B------:R-:W-:-:S04]  /*29c0*/  IMAD.WIDE.U32 R60, R12, 0xf0, R28 ;  /* 0x000000f00c3c7825 */ /* 0x000fc800078e001c */
[----:B------:R-:W-:Y:S02]  /*29d0*/  IMAD.IADD R57, R57, 0x1, R51 ;  /* 0x0000000139397824 */ /* 0x000fe400078e0233 */
[----:B------:R-:W-:Y:S02]  /*29e0*/  IMAD.MOV.U32 R56, RZ, RZ, R50 ;  /* 0x000000ffff387224 */ /* 0x000fe400078e0032 */
[----:B0-----:R-:W-:Y:S02]  /*29f0*/  IMAD R47, R13, 0xf0, RZ ;  /* 0x000000f00d2f7824 */ /* 0x001fe400078e02ff */
[----:B------:R-:W-:-:S04]  /*2a00*/  IMAD.WIDE.U32 R52, R8, R14, R56 ;  /* 0x0000000e08347225 */ /* 0x000fc800078e0038 */
[----:B------:R-:W-:Y:S01]  /*2a10*/  IMAD.IADD R13, R61, 0x1, R47 ;  /* 0x000000013d0d7824 */ /* 0x000fe200078e022f */
[----:B------:R-:W-:-:S04]  /*2a20*/  IADD3 R52, P0, R2, R52, RZ ;  /* 0x0000003402347210 */ /* 0x000fc80007f1e0ff */
[----:B------:R-:W-:Y:S02]  /*2a30*/  IADD3.X R53, R11, R65, R53, P0, !PT ;  /* 0x000000410b357210 */ /* 0x000fe400007fe435 */
[----:B------:R-:W-:Y:S01]  /*2a40*/  ISETP.GT.AND P0, PT, R64, 0x1, P1 ;  /* 0x000000014000780c */ /* 0x000fe20000f04270 */
[----:B-1----:R-:W-:-:S03]  /*2a50*/  IMAD.WIDE.U32 R30, R35, R6, R52 ;  /* 0x00000006231e7225 */ /* 0x002fc600078e0034 */
[----:B------:R-:W-:Y:S01]  /*2a60*/  LEA R52, P1, R30, R4, 0x1 ;  /* 0x000000041e347211 */ /* 0x000fe200078208ff */
[----:B--2---:R-:W-:-:S05]  /*2a70*/  HADD2.F32 R7, -RZ, R15.H0_H0 ;  /* 0x2000000fff077230 */ /* 0x004fca0000004100 */
[----:B------:R-:W-:-:S04]  /*2a80*/  FMUL R7, R7, R36 ;  /* 0x0000002407077220 */ /* 0x000fc80000400000 */
[----:B------:R-:W-:-:S05]  /*2a90*/  FFMA R7, R24, R34, R7 ;  /* 0x0000002218077223 */ /* 0x000fca0000000007 */
[----:B------:R-:W-:Y:S01]  /*2aa0*/  F2FP.F16.F32.PACK_AB R12, RZ, R7 ;  /* 0x00000007ff0c723e */ /* 0x000fe200000000ff */
[----:B------:R-:W-:-:S03]  /*2ab0*/  IMAD.IADD R7, R63, 0x1, R31 ;  /* 0x000000013f077824 */ /* 0x000fc600078e021f */
[----:B------:R-:W-:Y:S01]  /*2ac0*/  PRMT R24, R12, 0x7610, R24 ;  /* 0x000076100c187816 */ /* 0x000fe20000000018 */
[----:B------:R-:W-:Y:S01]  /*2ad0*/  @P2 IMAD.MOV.U32 R12, RZ, RZ, R60 ;  /* 0x000000ffff0c2224 */ /* 0x000fe200078e003c */
[----:B------:R-:W-:-:S04]  /*2ae0*/  LEA.HI.X R53, R30, R5, R7, 0x1, P1 ;  /* 0x000000051e357211 */ /* 0x000fc800008f0c07 */
[----:B------:R0:W-:Y:S01]  /*2af0*/  @P2 STG.E.U16 desc[UR38][R12.64], R24 ;  /* 0x000000180c002986 */ /* 0x0001e2000c101526 */
[----:B------:R-:W-:Y:S05]  /*2b00*/  @!P0 BRA `(.L_x_42) ;  /* 0x0000000000048947 */ /* 0x000fea0003800000 */
[----:B------:R1:W5:Y:S02]  /*2b10*/  LDG.E.LTC128B.U16 R15, desc[UR38][R52.64+0x2] ;  /* 0x00000226340f7981 */ /* 0x000364000c1e1520 */
.L_x_42:
[----:B------:R-:W-:Y:S05]  /*2b20*/  BSYNC B1 ;  /* 0x0000000000017941 */ /* 0x000fea0003800000 */
.L_x_41:
[----:B-----5:R-:W-:Y:S01]  /*2b30*/  HADD2.F32 R3, -RZ, R15.H0_H0 ;  /* 0x2000000fff037230 */ /* 0x020fe20000004100 */
[----:B------:R-:W-:Y:S01]  /*2b40*/  ISETP.GT.AND P1, PT, R66, 0x88, PT ;  /* 0x000000884200780c */ /* 0x000fe20003f24270 */
[----:B0-----:R-:W-:Y:S01]  /*2b50*/  IMAD.IADD R13, R47, 0x1, R61 ;  /* 0x000000012f0d7824 */ /* 0x001fe200078e023d */
[----:B------:R-:W-:Y:S01]  /*2b60*/  IADD3 R48, P3, P4, R48, R58, R54 ;  /* 0x0000003a30307210 */ /* 0x000fe20007c7e036 */
[----:B------:R-:W-:Y:S02]  /*2b70*/  @P0 IMAD.MOV.U32 R12, RZ, RZ, R60 ;  /* 0x000000ffff0c0224 */ /* 0x000fe400078e003c */
[----:B------:R-:W-:Y:S01]  /*2b80*/  FMUL R10, R3, R36 ;  /* 0x00000024030a7220 */ /* 0x000fe20000400000 */
[----:B------:R-:W-:Y:S02]  /*2b90*/  ISETP.GT.AND P2, PT, R64, RZ, P1 ;  /* 0x000000ff4000720c */ /* 0x000fe40000f44270 */
[----:B------:R-:W-:Y:S01]  /*2ba0*/  IADD3.X R21, R21, R67, R55, P3, P4 ;  /* 0x0000004315157210 */ /* 0x000fe20001fe8437 */
[----:B------:R-:W-:Y:S01]  /*2bb0*/  FFMA R10, R25, R34, R10 ;  /* 0x00000022190a7223 */ /* 0x000fe2000000000a */
[----:B------:R-:W-:-:S04]  /*2bc0*/  LEA R20, P3, R48, R4, 0x1 ;  /* 0x0000000430147211 */ /* 0x000fc800078608ff */
[----:B------:R-:W-:Y:S02]  /*2bd0*/  F2FP.F16.F32.PACK_AB R10, RZ, R10 ;  /* 0x0000000aff0a723e */ /* 0x000fe400000000ff */
[----:B------:R-:W-:Y:S02]  /*2be0*/  LEA.HI.X R21, R48, R5, R21, 0x1, P3 ;  /* 0x0000000530157211 */ /* 0x000fe400018f0c15 */
[----:B------:R-:W-:Y:S02]  /*2bf0*/  PRMT R9, R10, 0x7610, R9 ;  /* 0x000076100a097816 */ /* 0x000fe40000000009 */
[----:B------:R-:W-:-:S03]  /*2c00*/  PRMT R10, R15, 0x7610, R10 ;  /* 0x000076100f0a7816 */ /* 0x000fc6000000000a */
[----:B------:R0:W-:Y:S04]  /*2c10*/  @P0 STG.E.U16 desc[UR38][R12.64+0x2], R9 ;  /* 0x000002090c000986 */ /* 0x0001e8000c101526 */
[----:B------:R-:W2:Y:S01]  /*2c20*/  @P2 LDG.E.LTC128B.U16 R10, desc[UR38][R20.64] ;  /* 0x00000026140a2981 */ /* 0x000ea2000c1e1520 */
[----:B------:R-:W-:Y:S01]  /*2c30*/  IADD3 R50, P0, R54, R50, RZ ;  /* 0x0000003236327210 */ /* 0x000fe20007f1e0ff */
[----:B------:R-:W-:Y:S01]  /*2c40*/  BSSY B1, `(.L_x_43) ;  /* 0x0000014000017945 */ /* 0x000fe20003800000 */
[----:B------:R-:W-:Y:S02]  /*2c50*/  SHF.L.U64.HI R7, R39, 0x1, R40 ;  /* 0x0000000127077819 */ /* 0x000fe40000010228 */
[----:B------:R-:W-:Y:S01]  /*2c60*/  ISETP.GT.AND P1, PT, R64, 0x1, P1 ;  /* 0x000000014000780c */ /* 0x000fe20000f24270 */
[----:B------:R-:W-:-:S02]  /*2c70*/  IMAD.X R51, R57, 0x1, R55, P0 ;  /* 0x0000000139337824 */ /* 0x000fc400000e0637 */
[----:B------:R-:W-:Y:S01]  /*2c80*/  IMAD.WIDE.U32 R14, R8, R14, R50 ;  /* 0x0000000e080e7225 */ /* 0x000fe200078e0032 */
[----:B------:R-:W-:Y:S02]  /*2c90*/  LEA R8, P0, R39, R28, 0x1 ;  /* 0x0000001c27087211 */ /* 0x000fe400078008ff */
[----:B------:R-:W-:-:S03]  /*2ca0*/  IADD3 R2, P3, R2, R14, RZ ;  /* 0x0000000e02027210 */ /* 0x000fc60007f7e0ff */
[----:B0-----:R-:W-:Y:S02]  /*2cb0*/  IMAD.X R9, R7, 0x1, R29, P0 ;  /* 0x0000000107097824 */ /* 0x001fe400000e061d */
[----:B--2---:R-:W-:-:S05]  /*2cc0*/  HADD2.F32 R3, -RZ, R10.H0_H0 ;  /* 0x2000000aff037230 */ /* 0x004fca0000004100 */
[----:B------:R-:W-:-:S04]  /*2cd0*/  FMUL R3, R3, R36 ;  /* 0x0000002403037220 */ /* 0x000fc80000400000 */
[----:B------:R-:W-:-:S05]  /*2ce0*/  FFMA R3, R26, R34, R3 ;  /* 0x000000221a037223 */ /* 0x000fca0000000003 */
[----:B------:R-:W-:Y:S02]  /*2cf0*/  F2FP.F16.F32.PACK_AB R12, RZ, R3 ;  /* 0x00000003ff0c723e */ /* 0x000fe400000000ff */
[----:B------:R-:W-:-:S03]  /*2d00*/  IADD3.X R3, R11, R65, R15, P3, !PT ;  /* 0x000000410b037210 */ /* 0x000fc60001ffe40f */
[----:B------:R0:W-:Y:S01]  /*2d10*/  @P2 STG.E.U16 desc[UR38][R8.64], R12 ;  /* 0x0000000c08002986 */ /* 0x0001e2000c101526 */
[----:B------:R-:W-:-:S04]  /*2d20*/  IMAD.WIDE.U32 R6, R35, R6, R2 ;  /* 0x0000000623067225 */ /* 0x000fc800078e0002 */
[----:B------:R-:W-:Y:S01]  /*2d30*/  IMAD.IADD R2, R63, 0x1, R7 ;  /* 0x000000013f027824 */ /* 0x000fe200078e0207 */
[----:B------:R-:W-:-:S04]  /*2d40*/  LEA R4, P0, R6, R4, 0x1 ;  /* 0x0000000406047211 */ /* 0x000fc800078008ff */
[----:B------:R-:W-:Y:S01]  /*2d50*/  LEA.HI.X R5, R6, R5, R2, 0x1, P0 ;  /* 0x0000000506057211 */ /* 0x000fe200000f0c02 */
[----:B------:R-:W-:Y:S08]  /*2d60*/  @!P1 BRA `(.L_x_44) ;  /* 0x0000000000049947 */ /* 0x000ff00003800000 */
[----:B------:R2:W5:Y:S02]  /*2d70*/  LDG.E.LTC128B.U16 R10, desc[UR38][R4.64+0x2] ;  /* 0x00000226040a7981 */ /* 0x000564000c1e1520 */
.L_x_44:
[----:B------:R-:W-:Y:S05]  /*2d80*/  BSYNC B1 ;  /* 0x0000000000017941 */ /* 0x000fea0003800000 */
.L_x_43:
[----:B------:R-:W-:Y:S05]  /*2d90*/  @!P1 BRA `(.L_x_45) ;  /* 0x0000000000ec9947 */ /* 0x000fea0003800000 */
[----:B-----5:R-:W-:-:S05]  /*2da0*/  HADD2.F32 R3, -RZ, R10.H0_H0 ;  /* 0x2000000aff037230 */ /* 0x020fca0000004100 */
[----:B------:R-:W-:-:S04]  /*2db0*/  FMUL R2, R3, R36 ;  /* 0x0000002403027220 */ /* 0x000fc80000400000 */
[----:B------:R-:W-:-:S05]  /*2dc0*/  FFMA R2, R27, R34, R2 ;  /* 0x000000221b027223 */ /* 0x000fca0000000002 */
[----:B------:R-:W-:-:S05]  /*2dd0*/  F2FP.F16.F32.PACK_AB R2, RZ, R2 ;  /* 0x00000002ff02723e */ /* 0x000fca00000000ff */
[----:B------:R3:W-:Y:S01]  /*2de0*/  STG.E.U16 desc[UR38][R8.64+0x2], R2 ;  /* 0x0000020208007986 */ /* 0x0007e2000c101526 */
[----:B------:R-:W-:Y:S05]  /*2df0*/  BRA `(.L_x_45) ;  /* 0x0000000000d47947 */ /* 0x000fea0003800000 */
.L_x_34:
[----:B------:R-:W-:Y:S01]  /*2e00*/  IMAD R5, R47, -0xc0, R46 ;  /* 0xffffff402f057824 */ /* 0x000fe200078e022e */
[----:B------:R-:W-:Y:S01]  /*2e10*/  ULDC.64 UR4, c[0x0][0x5c0] ;  /* 0x0001700000047ab9 */ /* 0x000fe20000000a00 */
[----:B------:R-:W-:Y:S02]  /*2e20*/  IMAD R48, R48, -0x8, R37 ;  /* 0xfffffff830307824 */ /* 0x000fe400078e0225 */
[-C--:B------:R-:W-:Y:S01]  /*2e30*/  FMUL R28, R28, R34.reuse ;  /* 0x000000221c1c7220 */ /* 0x080fe20000400000 */
[----:B------:R-:W-:Y:S01]  /*2e40*/  LEA R2, P1, R56, UR4, 0x1 ;  /* 0x0000000438027c11 */ /* 0x000fe2000f8208ff */
[-C--:B------:R-:W-:Y:S01]  /*2e50*/  FMUL R29, R29, R34.reuse ;  /* 0x000000221d1d7220 */ /* 0x080fe20000400000 */
[C---:B------:R-:W-:Y:S01]  /*2e60*/  ISETP.GT.AND P3, PT, R5.reuse, RZ, PT ;  /* 0x000000ff0500720c */ /* 0x040fe20003f64270 */
[-C--:B------:R-:W-:Y:S01]  /*2e70*/  FMUL R30, R30, R34.reuse ;  /* 0x000000221e1e7220 */ /* 0x080fe20000400000 */
[----:B------:R-:W-:Y:S01]  /*2e80*/  ISETP.GT.AND P2, PT, R5, 0x8, PT ;  /* 0x000000080500780c */ /* 0x000fe20003f44270 */
[-C--:B------:R-:W-:Y:S01]  /*2e90*/  FMUL R31, R31, R34.reuse ;  /* 0x000000221f1f7220 */ /* 0x080fe20000400000 */
[----:B------:R-:W-:Y:S01]  /*2ea0*/  ISETP.GT.AND P0, PT, R48, RZ, P3 ;  /* 0x000000ff3000720c */ /* 0x000fe20001f04270 */
[-C--:B------:R-:W-:Y:S01]  /*2eb0*/  FMUL R24, R24, R34.reuse ;  /* 0x0000002218187220 */ /* 0x080fe20000400000 */
[C---:B------:R-:W-:Y:S01]  /*2ec0*/  ISETP.GT.AND P3, PT, R48.reuse, 0x1, P3 ;  /* 0x000000013000780c */ /* 0x040fe20001f64270 */
[----:B------:R-:W-:Y:S01]  /*2ed0*/  IMAD R13, R13, 0xf0, RZ ;  /* 0x000000f00d0d7824 */ /* 0x000fe200078e02ff */
[----:B------:R-:W-:Y:S01]  /*2ee0*/  ISETP.GT.AND P4, PT, R48, RZ, P2 ;  /* 0x000000ff3000720c */ /* 0x000fe20001784270 */
[-C--:B------:R-:W-:Y:S01]  /*2ef0*/  FMUL R25, R25, R34.reuse ;  /* 0x0000002219197220 */ /* 0x080fe20000400000 */
[----:B------:R-:W-:Y:S01]  /*2f00*/  LEA.HI.X R3, R56, UR5, R59, 0x1, P1 ;  /* 0x0000000538037c11 */ /* 0x000fe200088f0c3b */
[----:B------:R-:W-:Y:S01]  /*2f10*/  FMUL R26, R26, R34 ;  /* 0x000000221a1a7220 */ /* 0x000fe20000400000 */
[----:B------:R-:W-:Y:S01]  /*2f20*/  F2FP.F16.F32.PACK_AB R28, RZ, R28 ;  /* 0x0000001cff1c723e */ /* 0x000fe200000000ff */
[----:B------:R-:W-:Y:S01]  /*2f30*/  FMUL R27, R27, R34 ;  /* 0x000000221b1b7220 */ /* 0x000fe20000400000 */
[----:B------:R-:W-:-:S02]  /*2f40*/  LEA R4, P5, R38, R2, 0x1 ;  /* 0x0000000226047211 */ /* 0x000fc400078a08ff */
[----:B------:R-:W-:Y:S01]  /*2f50*/  F2FP.F16.F32.PACK_AB R29, RZ, R29 ;  /* 0x0000001dff1d723e */ /* 0x000fe200000000ff */
[----:B------:R-:W-:Y:S01]  /*2f60*/  @P0 STG.E.U16 desc[UR38][R2.64], R28 ;  /* 0x0000001c02000986 */ /* 0x000fe2000c101526 */
[C---:B------:R-:W-:Y:S02]  /*2f70*/  ISETP.GT.AND P1, PT, R5.reuse, 0x80, PT ;  /* 0x000000800500780c */ /* 0x040fe40003f24270 */
[----:B------:R-:W-:Y:S01]  /*2f80*/  ISETP.GT.AND P0, PT, R5, 0x88, PT ;  /* 0x000000880500780c */ /* 0x000fe20003f04270 */
[----:B------:R0:W-:Y:S01]  /*2f90*/  @P3 STG.E.U16 desc[UR38][R2.64+0x2], R29 ;  /* 0x0000021d02003986 */ /* 0x0001e2000c101526 */
[----:B------:R-:W-:Y:S02]  /*2fa0*/  F2FP.F16.F32.PACK_AB R30, RZ, R30 ;  /* 0x0000001eff1e723e */ /* 0x000fe400000000ff */
[----:B------:R-:W-:Y:S02]  /*2fb0*/  LEA.HI.X R5, R38, R3, R41, 0x1, P5 ;  /* 0x0000000326057211 */ /* 0x000fe400028f0c29 */
[----:B------:R-:W-:-:S02]  /*2fc0*/  SHF.L.U64.HI R7, R39, 0x1, R40 ;  /* 0x0000000127077819 */ /* 0x000fc40000010228 */
[----:B------:R-:W-:Y:S01]  /*2fd0*/  LEA R8, P3, R39, R4, 0x1 ;  /* 0x0000000427087211 */ /* 0x000fe200078608ff */
[----:B------:R-:W-:Y:S01]  /*2fe0*/  @P4 STG.E.U16 desc[UR38][R4.64], R30 ;  /* 0x0000001e04004986 */ /* 0x000fe2000c101526 */
[C---:B------:R-:W-:Y:S02]  /*2ff0*/  ISETP.GT.AND P4, PT, R48.reuse, RZ, P1 ;  /* 0x000000ff3000720c */ /* 0x040fe40000f84270 */
[C---:B------:R-:W-:Y:S01]  /*3000*/  ISETP.GT.AND P2, PT, R48.reuse, 0x1, P2 ;  /* 0x000000013000780c */ /* 0x040fe20001744270 */
[--C-:B------:R-:W-:Y:S01]  /*3010*/  IMAD.X R9, R7, 0x1, R5.reuse, P3 ;  /* 0x0000000107097824 */ /* 0x100fe200018e0605 */
[----:B------:R-:W-:Y:S01]  /*3020*/  ISETP.GT.AND P5, PT, R48, RZ, P0 ;  /* 0x000000ff3000720c */ /* 0x000fe200007a4270 */
[----:B------:R-:W-:Y:S01]  /*3030*/  IMAD.WIDE.U32 R6, R12, 0xf0, R4 ;  /* 0x000000f00c067825 */ /* 0x000fe200078e0004 */
[C---:B------:R-:W-:Y:S02]  /*3040*/  ISETP.GT.AND P0, PT, R48.reuse, 0x1, P0 ;  /* 0x000000013000780c */ /* 0x040fe40000704270 */
[----:B------:R-:W-:Y:S01]  /*3050*/  ISETP.GT.AND P1, PT, R48, 0x1, P1 ;  /* 0x000000013000780c */ /* 0x000fe20000f24270 */
[C-C-:B0-----:R-:W-:Y:S01]  /*3060*/  IMAD.IADD R3, R13.reuse, 0x1, R7.reuse ;  /* 0x000000010d037824 */ /* 0x141fe200078e0207 */
[----:B------:R-:W-:Y:S01]  /*3070*/  F2FP.F16.F32.PACK_AB R31, RZ, R31 ;  /* 0x0000001fff1f723e */ /* 0x000fe200000000ff */
[----:B------:R-:W-:Y:S01]  /*3080*/  IMAD.IADD R7, R13, 0x1, R7 ;  /* 0x000000010d077824 */ /* 0x000fe200078e0207 */
[----:B------:R-:W-:Y:S01]  /*3090*/  F2FP.F16.F32.PACK_AB R24, RZ, R24 ;  /* 0x00000018ff18723e */ /* 0x000fe200000000ff */
[----:B------:R-:W-:Y:S01]  /*30a0*/  @P4 IMAD.MOV.U32 R2, RZ, RZ, R6 ;  /* 0x000000ffff024224 */ /* 0x000fe200078e0006 */
[----:B------:R-:W-:Y:S01]  /*30b0*/  F2FP.F16.F32.PACK_AB R25, RZ, R25 ;  /* 0x00000019ff19723e */ /* 0x000fe200000000ff */
[----:B------:R-:W-:Y:S01]  /*30c0*/  @P2 STG.E.U16 desc[UR38][R4.64+0x2], R31 ;  /* 0x0000021f04002986 */ /* 0x000fe2000c101526 */
[----:B------:R-:W-:-:S02]  /*30d0*/  F2FP.F16.F32.PACK_AB R26, RZ, R26 ;  /* 0x0000001aff1a723e */ /* 0x000fc400000000ff */
[----:B------:R-:W-:Y:S01]  /*30e0*/  F2FP.F16.F32.PACK_AB R27, RZ, R27 ;  /* 0x0000001bff1b723e */ /* 0x000fe200000000ff */
[----:B------:R0:W-:Y:S04]  /*30f0*/  @P4 STG.E.U16 desc[UR38][R2.64], R24 ;  /* 0x0000001802004986 */ /* 0x0001e8000c101526 */
[----:B------:R4:W-:Y:S04]  /*3100*/  @P1 STG.E.U16 desc[UR38][R6.64+0x2], R25 ;  /* 0x0000021906001986 */ /* 0x0009e8000c101526 */
[----:B------:R4:W-:Y:S01]  /*3110*/  @P5 STG.E.U16 desc[UR38][R8.64], R26 ;  /* 0x0000001a08005986 */ /* 0x0009e2000c101526 */
[----:B0-----:R-:W-:-:S02]  /*3120*/  @P0 IMAD.MOV.U32 R2, RZ, RZ, R8 ;  /* 0x000000ffff020224 */ /* 0x001fc400078e0008 */
[----:B------:R-:W-:-:S05]  /*3130*/  @P0 IMAD.MOV.U32 R3, RZ, RZ, R9 ;  /* 0x000000ffff030224 */ /* 0x000fca00078e0009 */
[----:B------:R4:W-:Y:S02]  /*3140*/  @P0 STG.E.U16 desc[UR38][R2.64+0x2], R27 ;  /* 0x0000021b02000986 */ /* 0x0009e4000c101526 */
.L_x_45:
[----:B------:R-:W-:Y:S05]  /*3150*/  BSYNC B0 ;  /* 0x0000000000007941 */ /* 0x000fea0003800000 */
.L_x_33:
[----:B------:R-:W-:Y:S01]  /*3160*/  IADD3 R18, P0, R18, UR36, RZ ;  /* 0x0000002412127c10 */ /* 0x000fe2000ff1e0ff */
[----:B------:R-:W-:Y:S01]  /*3170*/  ULDC.64 UR4, c[0x0][0x650] ;  /* 0x0001940000047ab9 */ /* 0x000fe20000000a00 */
[----:B---34-:R-:W-:Y:S01]  /*3180*/  PRMT R2, RZ, 0x7610, R2 ;  /* 0x00007610ff027816 */ /* 0x018fe20000000002 */
[----:B------:R-:W-:Y:S01]  /*3190*/  IMAD.MOV.U32 R48, RZ, RZ, -0x1 ;  /* 0xffffffffff307424 */ /* 0x000fe200078e00ff */
[----:B------:R-:W-:Y:S01]  /*31a0*/  IADD3.X R19, R19, UR42, RZ, P0, !PT ;  /* 0x0000002a13137c10 */ /* 0x000fe200087fe4ff */
[----:B------:R-:W-:Y:S01]  /*31b0*/  IMAD.MOV.U32 R35, RZ, RZ, -0x1 ;  /* 0xffffffffff237424 */ /* 0x000fe200078e00ff */
[----:B------:R-:W-:-:S04]  /*31c0*/  ISETP.GE.U32.AND P0, PT, R18, UR4, PT ;  /* 0x0000000412007c0c */ /* 0x000fc8000bf06070 */
[----:B------:R-:W-:-:S13]  /*31d0*/  ISETP.GE.U32.AND.EX P0, PT, R19, UR5, PT, P0 ;  /* 0x0000000513007c0c */ /* 0x000fda000bf06100 */
[----:B------:R-:W-:Y:S05]  /*31e0*/  @P0 BRA `(.L_x_46) ;  /* 0x0000000400500947 */ /* 0x000fea0003800000 */
[----:B0-----:R-:W0:Y:S01]  /*31f0*/  LDC.64 R8, c[0x0][0x628] ;  /* 0x00018a00ff087b82 */ /* 0x001e220000000a00 */
[----:B------:R-:W3:Y:S01]  /*3200*/  S2R R14, SR_CTAID.X ;  /* 0x00000000000e7919 */ /* 0x000ee20000002500 */
[----:B------:R-:W-:Y:S02]  /*3210*/  IMAD.MOV.U32 R6, RZ, RZ, R18 ;  /* 0x000000ffff067224 */ /* 0x000fe400078e0012 */
[----:B------:R-:W-:Y:S01]  /*3220*/  IMAD.MOV.U32 R7, RZ, RZ, R19 ;  /* 0x000000ffff077224 */ /* 0x000fe200078e0013 */
[----:B------:R-:W4:Y:S03]  /*3230*/  S2R R15, SR_CTAID.Y ;  /* 0x00000000000f7919 */ /* 0x000f260000002600 */
[----:B------:R-:W1:Y:S08]  /*3240*/  LDC R0, c[0x0][0x630] ;  /* 0x00018c00ff007b82 */ /* 0x000e700000000800 */
[----:B------:R-:W1:Y:S01]  /*3250*/  LDC.64 R12, c[0x0][0x620] ;  /* 0x00018800ff0c7b82 */ /* 0x000e620000000a00 */
[----:B0-----:R-:W-:-:S04]  /*3260*/  ISETP.NE.U32.AND P0, PT, R8, RZ, PT ;  /* 0x000000ff0800720c */ /* 0x001fc80003f05070 */
[----:B------:R-:W-:-:S13]  /*3270*/  ISETP.NE.AND.EX P0, PT, R9, RZ, PT, P0 ;  /* 0x000000ff0900720c */ /* 0x000fda0003f05300 */
[----:B-1-34-:R-:W-:Y:S05]  /*3280*/  @!P0 BRA `(.L_x_47) ;  /* 0x0000000000288947 */ /* 0x01afea0003800000 */
[----:B------:R-:W0:Y:S02]  /*3290*/  LDC R3, c[0x0][0x634] ;  /* 0x00018d00ff037b82 */ /* 0x000e240000000800 */
[----:B0-----:R-:W-:-:S05]  /*32a0*/  IADD3 R7, P0, R18, R3, RZ ;  /* 0x0000000312077210 */ /* 0x001fca0007f1e0ff */
[----:B------:R-:W-:-:S04]  /*32b0*/  IMAD.X R11, RZ, RZ, R19, P0 ;  /* 0x000000ffff0b7224 */ /* 0x000fc800000e0613 */
[----:B------:R-:W-:-:S04]  /*32c0*/  IMAD.WIDE.U32 R2, R11, R8, RZ ;  /* 0x000000080b027225 */ /* 0x000fc800078e00ff */
[----:B--2---:R-:W-:-:S04]  /*32d0*/  IMAD.WIDE.U32 R4, P0, R7, R9, R2 ;  /* 0x0000000907047225 */ /* 0x004fc80007800002 */
[----:B------:R-:W-:-:S04]  /*32e0*/  IMAD.WIDE.U32 R2, R7, R8, RZ ;  /* 0x0000000807027225 */ /* 0x000fc800078e00ff */
[----:B------:R-:W-:Y:S01]  /*32f0*/  IMAD.X R7, RZ, RZ, RZ, P0 ;  /* 0x000000ffff077224 */ /* 0x000fe200000e06ff */
[----:B------:R-:W-:Y:S01]  /*3300*/  IADD3 RZ, P0, R3, R4, RZ ;  /* 0x0000000403ff7210 */ /* 0x000fe20007f1e0ff */
[----:B------:R-:W-:-:S04]  /*3310*/  IMAD.MOV.U32 R6, RZ, RZ, R5 ;  /* 0x000000ffff067224 */ /* 0x000fc800078e0005 */
[----:B------:R-:W-:-:S08]  /*3320*/  IMAD.WIDE.U32.X R6, R11, R9, R6, P0 ;  /* 0x000000090b067225 */ /* 0x000fd000000e0406 */
.L_x_47:
[----:B------:R-:W0:Y:S01]  /*3330*/  LDC.64 R28, c[0x0][0x640] ;  /* 0x00019000ff1c7b82 */ /* 0x000e220000000a00 */
[-CC-:B------:R-:W-:Y:S01]  /*3340*/  SHF.R.U64 R35, R6, R0.reuse, R7.reuse ;  /* 0x0000000006237219 */ /* 0x180fe20000001207 */
[----:B------:R-:W-:Y:S01]  /*3350*/  ULDC UR4, c[0x0][0x150] ;  /* 0x0000540000047ab9 */ /* 0x000fe20000000800 */
[----:B------:R-:W-:Y:S02]  /*3360*/  SHF.R.U32.HI R0, RZ, R0, R7 ;  /* 0x00000000ff007219 */ /* 0x000fe40000011607 */
[----:B--2---:R-:W-:Y:S02]  /*3370*/  IADD3 R5, P0, RZ, -R35, RZ ;  /* 0x80000023ff057210 */ /* 0x004fe40007f1e0ff */
[----:B------:R-:W-:Y:S01]  /*3380*/  I2FP.F32.U32 R6, R14 ;  /* 0x0000000e00067245 */ /* 0x000fe20000201000 */
[----:B------:R-:W1:Y:S02]  /*3390*/  LDC R4, c[0x0][0x618] ;  /* 0x00018600ff047b82 */ /* 0x000e640000000800 */
[----:B------:R-:W-:-:S02]  /*33a0*/  IMAD.X R3, RZ, RZ, ~R0, P0 ;  /* 0x000000ffff037224 */ /* 0x000fc400000e0e00 */
[----:B------:R-:W-:Y:S01]  /*33b0*/  FMUL R6, R6, UR4 ;  /* 0x0000000406067c20 */ /* 0x000fe20008400000 */
[----:B------:R-:W-:Y:S01]  /*33c0*/  ULDC UR4, c[0x0][0x154] ;  /* 0x0000550000047ab9 */ /* 0x000fe20000000800 */
[-C--:B------:R-:W-:Y:S02]  /*33d0*/  IMAD R0, R3, R12.reuse, RZ ;  /* 0x0000000c03007224 */ /* 0x080fe400078e02ff */
[----:B------:R-:W2:Y:S01]  /*33e0*/  LDC R24, c[0x0][0x608] ;  /* 0x00018200ff187b82 */ /* 0x000ea20000000800 */
[C---:B------:R-:W-:Y:S01]  /*33f0*/  IMAD.WIDE.U32 R2, R5.reuse, R12, R18 ;  /* 0x0000000c05027225 */ /* 0x040fe200078e0012 */
[----:B------:R-:W3:Y:S03]  /*3400*/  F2I.U32.TRUNC.NTZ R6, R6 ;  /* 0x0000000600067305 */ /* 0x000ee6000020f000 */
[----:B------:R-:W-:Y:S01]  /*3410*/  IMAD R5, R5, R13, R0 ;  /* 0x0000000d05057224 */ /* 0x000fe200078e0200 */
[----:B------:R-:W-:-:S02]  /*3420*/  I2FP.F32.U32 R0, R15 ;  /* 0x0000000f00007245 */ /* 0x000fc40000201000 */
[----:B------:R-:W4:Y:S01]  /*3430*/  LDC R26, c[0x0][0x658] ;  /* 0x00019600ff1a7b82 */ /* 0x000f220000000800 */
[----:B------:R-:W-:Y:S01]  /*3440*/  IMAD.IADD R3, R3, 0x1, R5 ;  /* 0x0000000103037824 */ /* 0x000fe200078e0205 */
[----:B0-----:R-:W-:Y:S01]  /*3450*/  ISETP.NE.U32.AND P0, PT, R28, RZ, PT ;  /* 0x000000ff1c00720c */ /* 0x001fe20003f05070 */
[----:B------:R-:W-:-:S03]  /*3460*/  FMUL R0, R0, UR4 ;  /* 0x0000000400007c20 */ /* 0x000fc60008400000 */
[----:B------:R-:W-:Y:S01]  /*3470*/  ISETP.NE.AND.EX P0, PT, R29, RZ, PT, P0 ;  /* 0x000000ff1d00720c */ /* 0x000fe20003f05300 */
[----:B------:R0:W0:Y:S01]  /*3480*/  F2I.U32.TRUNC.NTZ R12, R0 ;  /* 0x00000000000c7305 */ /* 0x000022000020f000 */
[----:B------:R-:W0:Y:S01]  /*3490*/  LDC R7, c[0x0][0x144] ;  /* 0x00005100ff077b82 */ /* 0x000e220000000800 */
[-CC-:B-1----:R-:W-:Y:S01]  /*34a0*/  SHF.R.U64 R8, R2, R4.reuse, R3.reuse ;  /* 0x0000000402087219 */ /* 0x182fe20000001203 */
[----:B---3--:R-:W-:Y:S01]  /*34b0*/  IMAD.MOV R6, RZ, RZ, -R6 ;  /* 0x000000ffff067224 */ /* 0x008fe200078e0a06 */
[----:B------:R-:W-:-:S05]  /*34c0*/  SHF.R.U32.HI R3, RZ, R4, R3 ;  /* 0x00000004ff037219 */ /* 0x000fca0000011603 */
[----:B------:R-:W1:Y:S01]  /*34d0*/  LDC R20, c[0x0][0x148] ;  /* 0x00005200ff147b82 */ /* 0x000e620000000800 */
[-CC-:B--2--5:R-:W-:Y:S02]  /*34e0*/  SHF.R.U64 R10, R8, R24.reuse, R3.reuse ;  /* 0x00000018080a7219 */ /* 0x1a4fe40000001203 */
[----:B------:R-:W-:-:S05]  /*34f0*/  SHF.R.U32.HI R3, RZ, R24, R3 ;  /* 0x00000018ff037219 */ /* 0x000fca0000011603 */
[----:B------:R-:W2:Y:S01]  /*3500*/  LDC R25, c[0x0][0x648] ;  /* 0x00019200ff197b82 */ /* 0x000ea20000000800 */
[-CC-:B----4-:R-:W-:Y:S02]  /*3510*/  SHF.R.U64 R11, R10, R26.reuse, R3.reuse ;  /* 0x0000001a0a0b7219 */ /* 0x190fe40000001203 */
[----:B------:R-:W-:-:S03]  /*3520*/  SHF.R.U32.HI R3, RZ, R26, R3 ;  /* 0x0000001aff037219 */ /* 0x000fc60000011603 */
[----:B------:R-:W-:Y:S02]  /*3530*/  IMAD.MOV.U32 R2, RZ, RZ, R11 ;  /* 0x000000ffff027224 */ /* 0x000fe400078e000b */
[----:B------:R-:W3:Y:S01]  /*3540*/  LDC R27, c[0x0][0x638] ;  /* 0x00018e00ff1b7b82 */ /* 0x000ee20000000800 */
[----:B0-----:R-:W-:-:S07]  /*3550*/  IMAD R13, R7, R6, R14 ;  /* 0x00000006070d7224 */ /* 0x001fce00078e020e */
[----:B------:R-:W0:Y:S08]  /*3560*/  LDC R30, c[0x0][0x610] ;  /* 0x00018400ff1e7b82 */ /* 0x000e300000000800 */
[----:B------:R-:W4:Y:S01]  /*3570*/  LDC R21, c[0x0][0x600] ;  /* 0x00018000ff157b82 */ /* 0x000f220000000800 */
[----:B-1----:R-:W-:Y:S05]  /*3580*/  @!P0 BRA `(.L_x_48) ;  /* 0x0000000000288947 */ /* 0x002fea0003800000 */
[----:B------:R-:W1:Y:S02]  /*3590*/  LDC R0, c[0x0][0x64c] ;  /* 0x00019300ff007b82 */ /* 0x000e640000000800 */
[----:B-1----:R-:W-:-:S05]  /*35a0*/  IADD3 R7, P0, R11, R0, RZ ;  /* 0x000000000b077210 */ /* 0x002fca0007f1e0ff */
        /* <DEDUP_REMOVED lines=8> */
.L_x_48:
[----:B------:R-:W-:Y:S01]  /*3630*/  ISETP.NE.AND P0, PT, R17, 0x1, PT ;  /* 0x000000011100780c */ /* 0x000fe20003f05270 */
[----:B----4-:R-:W-:Y:S01]  /*3640*/  VIADD R5, R21, 0xffffffff ;  /* 0xffffffff15057836 */ /* 0x010fe20000000000 */
[----:B--2---:R-:W-:Y:S01]  /*3650*/  SHF.R.U64 R0, R2, R25, R3 ;  /* 0x0000001902007219 */ /* 0x004fe20000001203 */
[----:B------:R-:W-:Y:S01]  /*3660*/  IMAD.MOV R12, RZ, RZ, -R12 ;  /* 0x000000ffff0c7224 */ /* 0x000fe200078e0a0c */
[----:B------:R-:W-:Y:S02]  /*3670*/  LOP3.LUT R3, R10, R45, RZ, 0xc0, !PT ;  /* 0x0000002d0a037212 */ /* 0x000fe400078ec0ff */
[----:B------:R-:W-:Y:S01]  /*3680*/  LOP3.LUT R2, R8, R5, RZ, 0xc0, !PT ;  /* 0x0000000508027212 */ /* 0x000fe200078ec0ff */
[----:B------:R-:W-:Y:S02]  /*3690*/  IMAD.MOV R4, RZ, RZ, -R0 ;  /* 0x000000ffff047224 */ /* 0x000fe400078e0a00 */
[----:B------:R-:W-:Y:S02]  /*36a0*/  IMAD R0, R42, R0, R3 ;  /* 0x000000002a007224 */ /* 0x000fe400078e0203 */
[----:B---3--:R-:W-:-:S02]  /*36b0*/  IMAD R3, R4, R27, R11 ;  /* 0x0000001b04037224 */ /* 0x008fc400078e020b */
[----:B------:R-:W-:Y:S02]  /*36c0*/  @P0 IMAD R13, R20, R12, R15 ;  /* 0x0000000c140d0224 */ /* 0x000fe400078e020f */
[----:B------:R-:W-:Y:S02]  /*36d0*/  IMAD R3, R3, R21, R2 ;  /* 0x0000001503037224 */ /* 0x000fe400078e0202 */
[----:B0-----:R-:W-:Y:S02]  /*36e0*/  IMAD R0, R0, R30, R13 ;  /* 0x0000001e00007224 */ /* 0x001fe400078e020d */
[----:B------:R-:W-:-:S03]  /*36f0*/  IMAD.MOV.U32 R4, RZ, RZ, 0x1 ;  /* 0x00000001ff047424 */ /* 0x000fc600078e00ff */
[----:B------:R-:W-:Y:S02]  /*3700*/  SEL R48, R3, R0, !P0 ;  /* 0x0000000003307207 */ /* 0x000fe40004000000 */
[----:B------:R-:W-:Y:S02]  /*3710*/  PRMT R2, R4, 0x7610, R2 ;  /* 0x0000761004027816 */ /* 0x000fe40000000002 */
[----:B------:R-:W-:-:S07]  /*3720*/  SEL R0, R0, R3, !P0 ;  /* 0x0000000300007207 */ /* 0x000fce0004000000 */
.L_x_46:
[----:B------:R-:W-:Y:S01]  /*3730*/  LOP3.LUT P0, RZ, R2, 0xff, RZ, 0xc0, !PT ;  /* 0x000000ff02ff7812 */ /* 0x000fe2000780c0ff */
[----:B------:R-:W-:-:S12]  /*3740*/  IMAD.MOV.U32 R47, RZ, RZ, R0 ;  /* 0x000000ffff2f7224 */ /* 0x000fd800078e0000 */
[----:B------:R-:W-:Y:S05]  /*3750*/  @P0 BRA `(.L_x_49) ;  /* 0xffffffdc00c00947 */ /* 0x000fea000383ffff */
[----:B------:R-:W-:Y:S05]  /*3760*/  EXIT ;  /* 0x000000000000794d */ /* 0x000fea0003800000 */
.L_x_8:
        /* <DEDUP_REMOVED lines=26> */
.L_x_51:
[----:B------:R-:W0:Y:S01]  /*3910*/  LDC.64 R26, c[0x0][0x640] ;  /* 0x00019000ff1a7b82 */ /* 0x000e220000000a00 */
[-CC-:B------:R-:W-:Y:S01]  /*3920*/  SHF.R.U64 R20, R12, R6.reuse, R13.reuse ;  /* 0x000000060c147219 */ /* 0x180fe2000000120d */
[----:B------:R-:W-:Y:S01]  /*3930*/  IMAD.MOV.U32 R30, RZ, RZ, 0x1 ;  /* 0x00000001ff1e7424 */ /* 0x000fe200078e00ff */
[----:B------:R-:W-:Y:S02]  /*3940*/  SHF.R.U32.HI R6, RZ, R6, R13 ;  /* 0x00000006ff067219 */ /* 0x000fe4000001160d */
[----:B------:R-:W-:-:S03]  /*3950*/  IADD3 R11, P0, RZ, -R20, RZ ;  /* 0x80000014ff0b7210 */ /* 0x000fc60007f1e0ff */
[----:B------:R-:W1:Y:S02]  /*3960*/  LDC R10, c[0x0][0x618] ;  /* 0x00018600ff0a7b82 */ /* 0x000e640000000800 */
[----:B------:R-:W-:-:S04]  /*3970*/  IMAD.X R9, RZ, RZ, ~R6, P0 ;  /* 0x000000ffff097224 */ /* 0x000fc800000e0e06 */
[-C--:B------:R-:W-:Y:S02]  /*3980*/  IMAD R6, R9, R22.reuse, RZ ;  /* 0x0000001609067224 */ /* 0x080fe400078e02ff */
[----:B------:R-:W2:Y:S01]  /*3990*/  LDC R12, c[0x0][0x608] ;  /* 0x00018200ff0c7b82 */ /* 0x000ea20000000800 */
[----:B------:R-:W-:-:S04]  /*39a0*/  IMAD.WIDE.U32 R8, R11, R22, R18 ;  /* 0x000000160b087225 */ /* 0x000fc800078e0012 */
[----:B------:R-:W-:-:S03]  /*39b0*/  IMAD R11, R11, R23, R6 ;  /* 0x000000170b0b7224 */ /* 0x000fc600078e0206 */
[----:B------:R-:W3:Y:S01]  /*39c0*/  LDC R25, c[0x0][0x658] ;  /* 0x00019600ff197b82 */ /* 0x000ee20000000800 */
[----:B------:R-:W-:Y:S01]  /*39d0*/  IMAD.IADD R9, R9, 0x1, R11 ;  /* 0x0000000109097824 */ /* 0x000fe200078e020b */
[----:B0-----:R-:W-:-:S04]  /*39e0*/  ISETP.NE.U32.AND P0, PT, R26, RZ, PT ;  /* 0x000000ff1a00720c */ /* 0x001fc80003f05070 */
[----:B------:R-:W-:Y:S02]  /*39f0*/  ISETP.NE.AND.EX P0, PT, R27, RZ, PT, P0 ;  /* 0x000000ff1b00720c */ /* 0x000fe40003f05300 */
[----:B------:R-:W0:Y:S01]  /*3a00*/  LDC R22, c[0x0][0x600] ;  /* 0x00018000ff167b82 */ /* 0x000e220000000800 */
[-CC-:B-1----:R-:W-:Y:S01]  /*3a10*/  SHF.R.U64 R14, R8, R10.reuse, R9.reuse ;  /* 0x0000000a080e7219 */ /* 0x182fe20000001209 */
[----:B------:R-:W-:Y:S01]  /*3a20*/  IMAD.MOV.U32 R8, RZ, RZ, -0x1 ;  /* 0xffffffffff087424 */ /* 0x000fe200078e00ff */
[----:B------:R-:W-:-:S05]  /*3a30*/  SHF.R.U32.HI R9, RZ, R10, R9 ;  /* 0x0000000aff097219 */ /* 0x000fca0000011609 */
[----:B------:R-:W1:Y:S01]  /*3a40*/  LDC R28, c[0x0][0x648] ;  /* 0x00019200ff1c7b82 */ /* 0x000e620000000800 */
[-CC-:B--2---:R-:W-:Y:S02]  /*3a50*/  SHF.R.U64 R21, R14, R12.reuse, R9.reuse ;  /* 0x0000000c0e157219 */ /* 0x184fe40000001209 */
[----:B------:R-:W-:-:S05]  /*3a60*/  SHF.R.U32.HI R6, RZ, R12, R9 ;  /* 0x0000000cff067219 */ /* 0x000fca0000011609 */
[----:B------:R-:W2:Y:S01]  /*3a70*/  LDC R29, c[0x0][0x638] ;  /* 0x00018e00ff1d7b82 */ /* 0x000ea20000000800 */
[-C--:B---3--:R-:W-:Y:S02]  /*3a80*/  SHF.L.U32 R8, R8, R25.reuse, RZ ;  /* 0x0000001908087219 */ /* 0x088fe400000006ff */
[-CC-:B------:R-:W-:Y:S02]  /*3a90*/  SHF.R.U64 R23, R21, R25.reuse, R6.reuse ;  /* 0x0000001915177219 */ /* 0x180fe40000001206 */
[----:B------:R-:W-:Y:S02]  /*3aa0*/  LOP3.LUT R32, RZ, R8, RZ, 0x33, !PT ;  /* 0x00000008ff207212 */ /* 0x000fe400078e33ff */
[----:B------:R-:W-:Y:S01]  /*3ab0*/  SHF.R.U32.HI R9, RZ, R25, R6 ;  /* 0x00000019ff097219 */ /* 0x000fe20000011606 */
[----:B------:R-:W3:Y:S01]  /*3ac0*/  LDC R31, c[0x0][0x610] ;  /* 0x00018400ff1f7b82 */ /* 0x000ee20000000800 */
[----:B------:R-:W-:Y:S01]  /*3ad0*/  IMAD.MOV.U32 R8, RZ, RZ, R23 ;  /* 0x000000ffff087224 */ /* 0x000fe200078e0017 */
[----:B------:R-:W-:Y:S06]  /*3ae0*/  @!P0 BRA `(.L_x_52) ;  /* 0x0000000000288947 */ /* 0x000fec0003800000 */
        /* <DEDUP_REMOVED lines=10> */
.L_x_52:
[----:B------:R-:W-:Y:S02]  /*3b90*/  ISETP.NE.AND P0, PT, R17, 0x1, PT ;  /* 0x000000011100780c */ /* 0x000fe40003f05270 */
[----:B-1----:R-:W-:Y:S01]  /*3ba0*/  SHF.R.U64 R6, R8, R28, R9 ;  /* 0x0000001c08067219 */ /* 0x002fe20000001209 */
[----:B0-----:R-:W-:Y:S01]  /*3bb0*/  VIADD R9, R22, 0xffffffff ;  /* 0xffffffff16097836 */ /* 0x001fe20000000000 */
[----:B------:R-:W-:Y:S02]  /*3bc0*/  SHF.L.U32 R30, R30, R25, RZ ;  /* 0x000000191e1e7219 */ /* 0x000fe400000006ff */
[----:B------:R-:W-:Y:S01]  /*3bd0*/  LOP3.LUT R5, R21, R32, RZ, 0xc0, !PT ;  /* 0x0000002015057212 */ /* 0x000fe200078ec0ff */
[----:B------:R-:W-:-:S04]  /*3be0*/  IMAD.MOV R8, RZ, RZ, -R6 ;  /* 0x000000ffff087224 */ /* 0x000fc800078e0a06 */
[----:B------:R-:W-:Y:S01]  /*3bf0*/  IMAD R6, R30, R6, R5 ;  /* 0x000000061e067224 */ /* 0x000fe200078e0205 */
[----:B------:R-:W-:Y:S01]  /*3c00*/  LOP3.LUT R5, R14, R9, RZ, 0xc0, !PT ;  /* 0x000000090e057212 */ /* 0x000fe200078ec0ff */
[----:B------:R-:W-:Y:S02]  /*3c10*/  @P0 IMAD R3, R7, R24, R4 ;  /* 0x0000001807030224 */ /* 0x000fe400078e0204 */
[----:B--2---:R-:W-:Y:S02]  /*3c20*/  IMAD R4, R8, R29, R23 ;  /* 0x0000001d08047224 */ /* 0x004fe400078e0217 */
[----:B---3--:R-:W-:Y:S02]  /*3c30*/  IMAD R3, R6, R31, R3 ;  /* 0x0000001f06037224 */ /* 0x008fe400078e0203 */
[----:B------:R-:W-:Y:S02]  /*3c40*/  IMAD R4, R4, R22, R5 ;  /* 0x0000001604047224 */ /* 0x000fe400078e0205 */
[----:B------:R-:W-:-:S03]  /*3c50*/  IMAD.MOV.U32 R6, RZ, RZ, 0x1 ;  /* 0x00000001ff067424 */ /* 0x000fc600078e00ff */
[----:B------:R-:W-:Y:S02]  /*3c60*/  SEL R22, R4, R3, !P0 ;  /* 0x0000000304167207 */ /* 0x000fe40004000000 */
[----:B------:R-:W-:-:S07]  /*3c70*/  SEL R21, R3, R4, !P0 ;  /* 0x0000000403157207 */ /* 0x000fce0004000000 */
.L_x_50:
[----:B------:R-:W-:-:S08]  /*3c80*/  NOP ;  /* 0x0000000000007918 */ /* 0x000fd00000000000 */
[----:B------:R-:W0:-:S00]  /*3c90*/  USETMAXREG.DEALLOC.CTAPOOL 0x28 ;  /* 0x00000028000079c8 */ /* 0x000e0000080e0500 */
[----:B0-----:R-:W-:-:S13]  /*3ca0*/  ISETP.NE.AND P0, PT, R2, RZ, PT ;  /* 0x000000ff0200720c */ /* 0x001fda0003f05270 */
[----:B------:R-:W-:Y:S05]  /*3cb0*/  @P0 EXIT ;  /* 0x000000000000094d */ /* 0x000fea0003800000 */
[----:B------:R-:W-:Y:S01]  /*3cc0*/  LOP3.LUT P0, RZ, R6, 0xff, RZ, 0xc0, !PT ;  /* 0x000000ff06ff7812 */ /* 0x000fe2000780c0ff */
[----:B------:R-:W-:Y:S02]  /*3cd0*/  IMAD.MOV.U32 R6, RZ, RZ, 0x1 ;  /* 0x00000001ff067424 */ /* 0x000fe400078e00ff */
[----:B------:R-:W-:-:S10]  /*3ce0*/  IMAD.MOV.U32 R7, RZ, RZ, RZ ;  /* 0x000000ffff077224 */ /* 0x000fd400078e00ff */
[----:B------:R-:W-:Y:S05]  /*3cf0*/  @!P0 BRA `(.L_x_53) ;  /* 0x0000000c00308947 */ /* 0x000fea0003800000 */
[----:B------:R-:W0:Y:S01]  /*3d00*/  LDC R2, c[0x0][0x28c] ;  /* 0x0000a300ff027b82 */ /* 0x000e220000000800 */
[----:B------:R-:W1:Y:S01]  /*3d10*/  S2R R12, SR_CgaCtaId ;  /* 0x00000000000c7919 */ /* 0x000e620000008800 */
[----:B------:R-:W-:Y:S01]  /*3d20*/  ULDC UR5, c[0x0][0x658] ;  /* 0x0001960000057ab9 */ /* 0x000fe20000000800 */
[----:B------:R-:W-:Y:S01]  /*3d30*/  UMOV UR6, 0xffffffff ;  /* 0xffffffff00067882 */ /* 0x000fe20000000000 */
[----:B------:R-:W-:Y:S01]  /*3d40*/  BSSY B0, `(.L_x_53) ;  /* 0x00000c7000007945 */ /* 0x000fe20003800000 */
[----:B------:R-:W-:Y:S01]  /*3d50*/  USHF.L.U32 UR6, UR6, UR5, URZ ;  /* 0x0000000506067299 */ /* 0x000fe2000800063f */
[----:B------:R-:W-:Y:S01]  /*3d60*/  IMAD.MOV.U32 R9, RZ, RZ, 0x1 ;  /* 0x00000001ff097424 */ /* 0x000fe200078e00ff */
[----:B------:R-:W-:Y:S01]  /*3d70*/  LOP3.LUT R8, R16, 0x2, RZ, 0xfc, !PT ;  /* 0x0000000210087812 */ /* 0x000fe200078efcff */
[----:B------:R-:W-:Y:S01]  /*3d80*/  IMAD.MOV.U32 R6, RZ, RZ, 0x1 ;  /* 0x00000001ff067424 */ /* 0x000fe200078e00ff */
[----:B------:R-:W-:Y:S01]  /*3d90*/  ULDC UR4, c[0x0][0x600] ;  /* 0x0001800000047ab9 */ /* 0x000fe20000000800 */
[----:B------:R-:W-:Y:S01]  /*3da0*/  IMAD.MOV.U32 R7, RZ, RZ, RZ ;  /* 0x000000ffff077224 */ /* 0x000fe200078e00ff */
[----:B------:R-:W-:Y:S01]  /*3db0*/  UMOV UR7, 0x1 ;  /* 0x0000000100077882 */ /* 0x000fe20000000000 */
[----:B------:R-:W-:-:S02]  /*3dc0*/  UIADD3 UR15, UR4, -0x1, URZ ;  /* 0xffffffff040f7890 */ /* 0x000fc4000fffe03f */
[----:B------:R-:W-:Y:S02]  /*3dd0*/  USHF.L.U32 UR17, UR7, UR5, URZ ;  /* 0x0000000507117299 */ /* 0x000fe4000800063f */
[----:B------:R-:W-:Y:S01]  /*3de0*/  ULOP3.LUT UR16, URZ, UR6, URZ, 0x33, !UPT ;  /* 0x000000063f107292 */ /* 0x000fe2000f8e333f */
[----:B------:R-:W-:Y:S01]  /*3df0*/  ULDC.64 UR20, c[0x0][0x198] ;  /* 0x0000660000147ab9 */ /* 0x000fe20000000a00 */
[----:B0-----:R-:W-:-:S05]  /*3e00*/  VIADD R2, R2, 0x1f ;  /* 0x0000001f02027836 */ /* 0x001fca0000000000 */
[----:B------:R-:W-:-:S04]  /*3e10*/  SHF.R.S32.HI R3, RZ, 0x1f, R2 ;  /* 0x0000001fff037819 */ /* 0x000fc80000011402 */
[----:B------:R-:W-:Y:S01]  /*3e20*/  LEA.HI R3, R3, R2, RZ, 0x5 ;  /* 0x0000000203037211 */ /* 0x000fe200078f28ff */
[C---:B-1----:R-:W-:Y:S02]  /*3e30*/  IMAD.SHL.U32 R11, R12.reuse, 0x4, RZ ;  /* 0x000000040c0b7824 */ /* 0x042fe400078e00ff */
[----:B------:R-:W-:Y:S01]  /*3e40*/  IMAD.SHL.U32 R12, R12, 0x80, RZ ;  /* 0x000000800c0c7824 */ /* 0x000fe200078e00ff */
[----:B------:R-:W-:Y:S02]  /*3e50*/  SHF.R.S32.HI R10, RZ, 0x5, R3 ;  /* 0x00000005ff0a7819 */ /* 0x000fe40000011403 */
[----:B------:R-:W-:Y:S02]  /*3e60*/  LOP3.LUT R11, R11, 0x4, RZ, 0xc0, !PT ;  /* 0x000000040b0b7812 */ /* 0x000fe400078ec0ff */
[----:B------:R-:W-:Y:S01]  /*3e70*/  LOP3.LUT R12, R12, 0x80, RZ, 0xc0, !PT ;  /* 0x000000800c0c7812 */ /* 0x000fe200078ec0ff */
[----:B------:R-:W-:-:S07]  /*3e80*/  VIADD R13, R10, 0x1 ;  /* 0x000000010a0d7836 */ /* 0x000fce0000000000 */
.L_x_64:
[----:B------:R-:W-:-:S03]  /*3e90*/  UMOV UR4, 0xffffffff ;  /* 0xffffffff00047882 */ /* 0x000fc60000000000 */
[----:B------:R-:W-:Y:S05]  /*3ea0*/  BRA.DIV UR4, `(.L_x_54) ;  /* 0x0000001604a47947 */ /* 0x000fea000b800000 */
[----:B------:R-:W-:-:S13]  /*3eb0*/  ELECT P6, URZ, PT ;  /* 0x00000000003f782f */ /* 0x000fda00038c0000 */
.L_x_89:
[----:B------:R-:W0:Y:S01]  /*3ec0*/  LDC R2, c[0x0][0x28c] ;  /* 0x0000a300ff027b82 */ /* 0x000e220000000800 */
[----:B------:R-:W-:Y:S01]  /*3ed0*/  BSSY B1, `(.L_x_55) ;  /* 0x0000038000017945 */ /* 0x000fe20003800000 */
[----:B0-----:R-:W-:-:S13]  /*3ee0*/  ISETP.LT.OR P6, PT, R2, 0x1, !P6 ;  /* 0x000000010200780c */ /* 0x001fda00077c1670 */
[----:B------:R-:W-:Y:S05]  /*3ef0*/  @P6 BRA `(.L_x_56) ;  /* 0x0000000000d46947 */ /* 0x000fea0003800000 */
[----:B------:R-:W-:Y:S02]  /*3f00*/  IMAD R22, R22, 0x8, R11 ;  /* 0x0000000816167824 */ /* 0x000fe400078e020b */
[----:B------:R-:W-:Y:S02]  /*3f10*/  IMAD R21, R21, 0xc0, RZ ;  /* 0x000000c015157824 */ /* 0x000fe400078e02ff */
[----:B------:R-:W-:Y:S02]  /*3f20*/  IMAD.MOV.U32 R23, RZ, RZ, RZ ;  /* 0x000000ffff177224 */ /* 0x000fe400078e00ff */
[----:B------:R-:W-:Y:S02]  /*3f30*/  IMAD.MOV.U32 R2, RZ, RZ, R13 ;  /* 0x000000ffff027224 */ /* 0x000fe400078e000d */
[----:B------:R-:W-:Y:S02]  /*3f40*/  IMAD.MOV.U32 R3, RZ, RZ, R6 ;  /* 0x000000ffff037224 */ /* 0x000fe400078e0006 */
[----:B------:R-:W-:-:S07]  /*3f50*/  IMAD.MOV.U32 R5, RZ, RZ, R7 ;  /* 0x000000ffff057224 */ /* 0x000fce00078e0007 */
.L_x_59:
[----:B------:R-:W0:Y:S01]  /*3f60*/  S2R R15, SR_CgaCtaId ;  /* 0x00000000000f7919 */ /* 0x000e220000008800 */
[----:B------:R-:W-:Y:S02]  /*3f70*/  MOV R4, 0x400 ;  /* 0x0000040000047802 */ /* 0x000fe40000000f00 */
[----:B------:R-:W-:-:S13]  /*3f80*/  ISETP.NE.AND P1, PT, R0, RZ, PT ;  /* 0x000000ff0000720c */ /* 0x000fda0003f25270 */
[----:B------:R-:W1:Y:S01]  /*3f90*/  @!P1 LDC R14, c[0x0][0x500] ;  /* 0x00014000ff0e9b82 */ /* 0x000e620000000800 */
[----:B0-----:R-:W-:Y:S02]  /*3fa0*/  LEA R24, R15, R4, 0x18 ;  /* 0x000000040f187211 */ /* 0x001fe400078ec0ff */
[----:B------:R-:W-:-:S03]  /*3fb0*/  SHF.L.U32 R4, R3, 0x1f, RZ ;  /* 0x0000001f03047819 */ /* 0x000fc600000006ff */
[----:B------:R-:W-:-:S04]  /*3fc0*/  IMAD R15, R5, 0x8, R24 ;  /* 0x00000008050f7824 */ /* 0x000fc800078e0218 */
[----:B------:R-:W0:Y:S02]  /*3fd0*/  SYNCS.PHASECHK.TRANS64.TRYWAIT P0, [R15+URZ+0x90], R4 ;  /* 0x000090040f0075a7 */ /* 0x000e24000800017f */
[----:B01----:R-:W-:Y:S05]  /*3fe0*/  @!P0 BRA `(.L_x_57) ;  /* 0x0000001400748947 */ /* 0x003fea0003800000 */
.L_x_90:
[----:B0-----:R-:W-:Y:S01]  /*3ff0*/  PRMT R4, R8, 0x9910, RZ ;  /* 0x0000991008047816 */ /* 0x001fe200000000ff */
[----:B------:R0:W-:Y:S03]  /*4000*/  @!P1 SYNCS.ARRIVE.TRANS64 RZ, [R15+URZ], R14 ;  /* 0x0000000e0fff99a7 */ /* 0x0001e6000800003f */
[----:B------:R-:W-:-:S13]  /*4010*/  ISETP.NE.AND P0, PT, R4, 0x2, PT ;  /* 0x000000020400780c */ /* 0x000fda0003f05270 */
[----:B0-----:R-:W-:Y:S05]  /*4020*/  @P0 BRA `(.L_x_58) ;  /* 0x0000000000040947 */ /* 0x001fea0003800000 */
[----:B------:R-:W-:Y:S01]  /*4030*/  BPT.TRAP 0x1 ;  /* 0x000000040000795c */ /* 0x000fe20000300000 */
.L_x_58:
[----:B------:R-:W-:Y:S01]  /*4040*/  IMAD R14, R5, 0x3000, R24 ;  /* 0x00003000050e7824 */ /* 0x000fe200078e0218 */
[----:B------:R-:W-:Y:S01]  /*4050*/  R2UR UR9, R15 ;  /* 0x000000000f0972ca */ /* 0x000fe200000e0000 */
[----:B------:R-:W-:Y:S01]  /*4060*/  IMAD R4, R5, 0x100, R12 ;  /* 0x0000010005047824 */ /* 0x000fe200078e020c */
[----:B------:R-:W-:Y:S01]  /*4070*/  UIADD3 UR4, UP0, UR20, 0xf0, URZ ;  /* 0x000000f014047890 */ /* 0x000fe2000ff1e03f */
[----:B------:R-:W-:Y:S01]  /*4080*/  VIADD R2, R2, 0xffffffff ;  /* 0xffffffff02027836 */ /* 0x000fe20000000000 */
[----:B------:R-:W-:Y:S01]  /*4090*/  R2UR UR5, R14 ;  /* 0x000000000e0572ca */ /* 0x000fe200000e0000 */
[----:B------:R-:W-:Y:S01]  /*40a0*/  IMAD R4, R4, 0x2, R24 ;  /* 0x0000000204047824 */ /* 0x000fe200078e0218 */
[----:B------:R-:W-:Y:S01]  /*40b0*/  R2UR UR11, R21 ;  /* 0x00000000150b72ca */ /* 0x000fe200000e0000 */
[----:B------:R-:W-:Y:S01]  /*40c0*/  UIADD3 UR22, UP1, UR20, 0x1f0, URZ ;  /* 0x000001f014167890 */ /* 0x000fe2000ff3e03f */
[----:B------:R-:W-:Y:S01]  /*40d0*/  R2UR UR10, R23 ;  /* 0x00000000170a72ca */ /* 0x000fe200000e0000 */
[----:B------:R-:W-:Y:S01]  /*40e0*/  VIADD R5, R5, 0x1 ;  /* 0x0000000105057836 */ /* 0x000fe20000000000 */
[----:B------:R-:W-:Y:S01]  /*40f0*/  R2UR UR8, R4 ;  /* 0x00000000040872ca */ /* 0x000fe200000e0000 */
[----:B------:R-:W-:Y:S01]  /*4100*/  UIADD3.X UR23, URZ, UR21, URZ, UP1, !UPT ;  /* 0x000000153f177290 */ /* 0x000fe20008ffe43f */
[----:B------:R-:W-:Y:S01]  /*4110*/  R2UR UR12, R20 ;  /* 0x00000000140c72ca */ /* 0x000fe200000e0000 */
[----:B------:R-:W-:Y:S01]  /*4120*/  UMOV UR6, 0x0 ;  /* 0x0000000000067882 */ /* 0x000fe20000000000 */
[----:B------:R-:W-:Y:S01]  /*4130*/  R2UR UR18, R22 ;  /* 0x00000000161272ca */ /* 0x000fe200000e0000 */
[----:B------:R-:W-:Y:S01]  /*4140*/  UMOV UR7, 0x10000000 ;  /* 0x1000000000077882 */ /* 0x000fe20000000000 */
[----:B------:R-:W-:Y:S01]  /*4150*/  ISETP.GT.AND P1, PT, R2, 0x1, PT ;  /* 0x000000010200780c */ /* 0x000fe20003f24270 */
[----:B------:R-:W-:Y:S01]  /*4160*/  UIADD3 UR13, UR5, 0x200, URZ ;  /* 0x00000200050d7890 */ /* 0x000fe2000fffe03f */
[----:B------:R-:W-:Y:S01]  /*4170*/  ISETP.NE.AND P0, PT, R5, 0x12, PT ;  /* 0x000000120500780c */ /* 0x000fe20003f05270 */
[----:B------:R-:W-:Y:S01]  /*4180*/  UIADD3.X UR5, URZ, UR21, URZ, UP0, !UPT ;  /* 0x000000153f057290 */ /* 0x000fe200087fe43f */
[----:B------:R-:W-:Y:S01]  /*4190*/  VIADD R23, R23, 0x20 ;  /* 0x0000002017177836 */ /* 0x000fe20000000000 */
[----:B------:R-:W-:Y:S01]  /*41a0*/  UMOV UR19, 0x30000 ;  /* 0x0003000000137882 */ /* 0x000fe20000000000 */
[----:B------:R-:W-:Y:S01]  /*41b0*/  SEL R4, RZ, 0x1, P0 ;  /* 0x00000001ff047807 */ /* 0x000fe20000000000 */
[----:B------:R-:W-:Y:S01]  /*41c0*/  UIADD3 UR14, UR8, 0x36200, URZ ;  /* 0x00036200080e7890 */ /* 0x000fe2000fffe03f */
[----:B------:R-:W-:-:S02]  /*41d0*/  SEL R5, R5, RZ, P0 ;  /* 0x000000ff05057207 */ /* 0x000fc40000000000 */
[----:B------:R-:W-:Y:S01]  /*41e0*/  UMOV UR8, UR13 ;  /* 0x0000000d00087c82 */ /* 0x000fe20008000000 */
[----:B------:R-:W-:Y:S01]  /*41f0*/  LOP3.LUT R3, R3, R4, RZ, 0x3c, !PT ;  /* 0x0000000403037212 */ /* 0x000fe200078e3cff */
[----:B------:R0:W-:Y:S02]  /*4200*/  UTMALDG.3D [UR8], [UR4], desc[UR6] ;  /* 0x00000608040075b4 */ /* 0x0001e40008011000 */
[----:B0-----:R-:W-:Y:S01]  /*4210*/  UMOV UR8, UR14 ;  /* 0x0000000e00087c82 */ /* 0x001fe20008000000 */
[----:B------:R-:W-:Y:S02]  /*4220*/  UMOV UR11, UR18 ;  /* 0x00000012000b7c82 */ /* 0x000fe40008000000 */
[----:B------:R0:W-:Y:S02]  /*4230*/  UTMALDG.3D.MULTICAST [UR8], [UR22], UR19, desc[UR6] ;  /* 0x00000608160073b4 */ /* 0x0001e40008011813 */
[----:B0-----:R-:W-:Y:S05]  /*4240*/  @P1 BRA `(.L_x_59) ;  /* 0xfffffffc00441947 */ /* 0x001fea000383ffff */
.L_x_56:
[----:B------:R-:W-:Y:S05]  /*4250*/  BSYNC B1 ;  /* 0x0000000000017941 */ /* 0x000fea0003800000 */
.L_x_55:
[----:B------:R-:W-:Y:S01]  /*4260*/  LOP3.LUT P1, RZ, R9, 0xff, RZ, 0xc0, !PT ;  /* 0x000000ff09ff7812 */ /* 0x000fe2000782c0ff */
[C---:B------:R-:W-:Y:S01]  /*4270*/  IMAD.IADD R4, R10.reuse, 0x1, R7 ;  /* 0x000000010a047824 */ /* 0x040fe200078e0207 */
[----:B------:R-:W-:Y:S01]  /*4280*/  ULDC.64 UR4, c[0x0][0x650] ;  /* 0x0001940000047ab9 */ /* 0x000fe20000000a00 */
[----:B------:R-:W-:Y:S01]  /*4290*/  ISETP.GE.U32.AND P2, PT, R10, 0x12, PT ;  /* 0x000000120a00780c */ /* 0x000fe20003f46070 */
[----:B------:R-:W-:Y:S01]  /*42a0*/  BSSY B1, `(.L_x_60) ;  /* 0x000006e000017945 */ /* 0x000fe20003800000 */
[----:B------:R-:W-:Y:S01]  /*42b0*/  IMAD.MOV.U32 R21, RZ, RZ, -0x1 ;  /* 0xffffffffff157424 */ /* 0x000fe200078e00ff */
[----:B------:R-:W-:Y:S01]  /*42c0*/  ISETP.GT.U32.AND P0, PT, R4, 0x11, PT ;  /* 0x000000110400780c */ /* 0x000fe20003f04070 */
[----:B------:R-:W-:Y:S01]  /*42d0*/  IMAD.MOV.U32 R22, RZ, RZ, -0x1 ;  /* 0xffffffffff167424 */ /* 0x000fe200078e00ff */
[----:B------:R-:W-:Y:S01]  /*42e0*/  PRMT R9, RZ, 0x7610, R9 ;  /* 0x00007610ff097816 */ /* 0x000fe20000000009 */
[----:B------:R-:W-:Y:S01]  /*42f0*/  IMAD.MOV.U32 R20, RZ, RZ, -0x1 ;  /* 0xffffffffff147424 */ /* 0x000fe200078e00ff */
[----:B------:R-:W-:-:S03]  /*4300*/  ISETP.LT.U32.AND P0, PT, R10, 0x12, P0 ;  /* 0x000000120a00780c */ /* 0x000fc60000701070 */
[----:B------:R-:W0:Y:S01]  /*4310*/  @P1 S2R R3, SR_CgaCtaId ;  /* 0x0000000000031919 */ /* 0x000e220000008800 */
[----:B------:R-:W-:-:S04]  /*4320*/  @P1 MOV R2, 0x400 ;  /* 0x0000040000021802 */ /* 0x000fc80000000f00 */
[----:B0-----:R-:W-:Y:S01]  /*4330*/  @P1 LEA R5, R3, R2, 0x18 ;  /* 0x0000000203051211 */ /* 0x001fe200078ec0ff */
[----:B------:R-:W-:-:S03]  /*4340*/  IMAD.WIDE.U32 R2, R4, 0x38e38e39, RZ ;  /* 0x38e38e3904027825 */ /* 0x000fc600078e00ff */
[----:B------:R0:W-:Y:S01]  /*4350*/  @P1 SYNCS.ARRIVE.TRANS64.A1T0 RZ, [R5+URZ+0x138], RZ ;  /* 0x000138ff05ff19a7 */ /* 0x0001e2000810003f */
[----:B------:R-:W-:Y:S02]  /*4360*/  IADD3 R18, P1, R18, UR36, RZ ;  /* 0x0000002412127c10 */ /* 0x000fe4000ff3e0ff */
[----:B------:R-:W-:Y:S02]  /*4370*/  PRMT R2, RZ, 0x7610, R2 ;  /* 0x00007610ff027816 */ /* 0x000fe40000000002 */
[----:B------:R-:W-:Y:S02]  /*4380*/  IADD3.X R19, R19, UR42, RZ, P1, !PT ;  /* 0x0000002a13137c10 */ /* 0x000fe40008ffe4ff */
[----:B0-----:R-:W-:Y:S02]  /*4390*/  SHF.R.U32.HI R5, RZ, 0x2, R3 ;  /* 0x00000002ff057819 */ /* 0x001fe40000011603 */
[----:B------:R-:W-:Y:S02]  /*43a0*/  SEL R3, RZ, 0x1, !P0 ;  /* 0x00000001ff037807 */ /* 0x000fe40004000000 */
[----:B------:R-:W-:Y:S01]  /*43b0*/  ISETP.GE.U32.AND P0, PT, R18, UR4, PT ;  /* 0x0000000412007c0c */ /* 0x000fe2000bf06070 */
[----:B------:R-:W-:Y:S01]  /*43c0*/  IMAD R7, R5, -0x12, R4 ;  /* 0xffffffee05077824 */ /* 0x000fe200078e0204 */
[----:B------:R-:W-:-:S02]  /*43d0*/  LOP3.LUT R6, R6, R3, RZ, 0x3c, !PT ;  /* 0x0000000306067212 */ /* 0x000fc400078e3cff */
[----:B------:R-:W-:Y:S02]  /*43e0*/  ISETP.GE.U32.AND.EX P0, PT, R19, UR5, PT, P0 ;  /* 0x0000000513007c0c */ /* 0x000fe4000bf06100 */
[----:B------:R-:W-:-:S11]  /*43f0*/  @P2 LOP3.LUT R6, R6, 0x1, R5, 0x78, !PT ;  /* 0x0000000106062812 */ /* 0x000fd600078e7805 */
[----:B------:R-:W-:Y:S05]  /*4400*/  @P0 BRA `(.L_x_61) ;  /* 0x00000004005c0947 */ /* 0x000fea0003800000 */
[----:B------:R-:W0:Y:S01]  /*4410*/  S2R R15, SR_CTAID.X ;  /* 0x00000000000f7919 */ /* 0x000e220000002500 */
[----:B------:R-:W-:Y:S01]  /*4420*/  ULDC.64 UR4, c[0x0][0x628] ;  /* 0x00018a0000047ab9 */ /* 0x000fe20000000a00 */
[----:B------:R-:W-:Y:S01]  /*4430*/  ULDC UR7, c[0x0][0x630] ;  /* 0x00018c0000077ab9 */ /* 0x000fe20000000800 */
[----:B------:R-:W-:Y:S01]  /*4440*/  ISETP.NE.U32.AND P0, PT, RZ, UR4, PT ;  /* 0x00000004ff007c0c */ /* 0x000fe2000bf05070 */
[----:B------:R-:W1:Y:S01]  /*4450*/  S2R R20, SR_CTAID.Y ;  /* 0x0000000000147919 */ /* 0x000e620000002600 */
[----:B------:R-:W-:Y:S01]  /*4460*/  ULDC UR8, c[0x0][0x150] ;  /* 0x0000540000087ab9 */ /* 0x000fe20000000800 */
[----:B------:R-:W-:Y:S01]  /*4470*/  IMAD.MOV.U32 R2, RZ, RZ, R18 ;  /* 0x000000ffff027224 */ /* 0x000fe200078e0012 */
[----:B------:R-:W-:Y:S01]  /*4480*/  ISETP.NE.AND.EX P0, PT, RZ, UR5, PT, P0 ;  /* 0x00000005ff007c0c */ /* 0x000fe2000bf05300 */
[----:B------:R-:W-:Y:S01]  /*4490*/  IMAD.MOV.U32 R3, RZ, RZ, R19 ;  /* 0x000000ffff037224 */ /* 0x000fe200078e0013 */
[----:B0-----:R-:W-:-:S11]  /*44a0*/  I2FP.F32.U32 R22, R15 ;  /* 0x0000000f00167245 */ /* 0x001fd60000201000 */
[----:B------:R-:W-:Y:S05]  /*44b0*/  @!P0 BRA `(.L_x_62) ;  /* 0x0000000000288947 */ /* 0x000fea0003800000 */
[----:B------:R-:W-:Y:S02]  /*44c0*/  ULDC UR6, c[0x0][0x634] ;  /* 0x00018d0000067ab9 */ /* 0x000fe40000000800 */
[----:B------:R-:W-:-:S05]  /*44d0*/  IADD3 R3, P0, R18, UR6, RZ ;  /* 0x0000000612037c10 */ /* 0x000fca000ff1e0ff */
[----:B------:R-:W-:-:S04]  /*44e0*/  IMAD.X R21, RZ, RZ, R19, P0 ;  /* 0x000000ffff157224 */ /* 0x000fc800000e0613 */
[----:B------:R-:W-:-:S04]  /*44f0*/  IMAD.WIDE.U32 R4, R21, UR4, RZ ;  /* 0x0000000415047c25 */ /* 0x000fc8000f8e00ff */
[----:B------:R-:W-:-:S04]  /*4500*/  IMAD.WIDE.U32 R4, P0, R3, UR5, R4 ;  /* 0x0000000503047c25 */ /* 0x000fc8000f800004 */
[----:B------:R-:W-:-:S04]  /*4510*/  IMAD.WIDE.U32 R2, R3, UR4, RZ ;  /* 0x0000000403027c25 */ /* 0x000fc8000f8e00ff */
[----:B------:R-:W-:Y:S01]  /*4520*/  IMAD.MOV.U32 R2, RZ, RZ, R5 ;  /* 0x000000ffff027224 */ /* 0x000fe200078e0005 */
[----:B------:R-:W-:Y:S01]  /*4530*/  IADD3 RZ, P1, R3, R4, RZ ;  /* 0x0000000403ff7210 */ /* 0x000fe20007f3e0ff */
[----:B------:R-:W-:-:S04]  /*4540*/  IMAD.X R3, RZ, RZ, RZ, P0 ;  /* 0x000000ffff037224 */ /* 0x000fc800000e06ff */
[----:B------:R-:W-:-:S08]  /*4550*/  IMAD.WIDE.U32.X R2, R21, UR5, R2, P1 ;  /* 0x0000000515027c25 */ /* 0x000fd000088e0402 */
.L_x_62:
[--C-:B------:R-:W-:Y:S01]  /*4560*/  SHF.R.U64 R14, R2, UR7, R3.reuse ;  /* 0x00000007020e7c19 */ /* 0x100fe20008001203 */
[----:B------:R-:W-:Y:S01]  /*4570*/  FMUL R22, R22, UR8 ;  /* 0x0000000816167c20 */ /* 0x000fe20008400000 */
[----:B------:R-:W-:Y:S01]  /*4580*/  SHF.R.U32.HI R2, RZ, UR7, R3 ;  /* 0x00000007ff027c19 */ /* 0x000fe20008011603 */
[----:B------:R-:W0:Y:S01]  /*4590*/  LDC R4, c[0x0][0x144] ;  /* 0x00005100ff047b82 */ /* 0x000e220000000800 */
[----:B------:R-:W-:Y:S01]  /*45a0*/  IADD3 R21, P0, RZ, -R14, RZ ;  /* 0x8000000eff157210 */ /* 0x000fe20007f1e0ff */
[----:B------:R-:W-:Y:S01]  /*45b0*/  ULDC.64 UR4, c[0x0][0x620] ;  /* 0x0001880000047ab9 */ /* 0x000fe20000000a00 */
[----:B-1----:R-:W-:Y:S01]  /*45c0*/  I2FP.F32.U32 R3, R20 ;  /* 0x0000001400037245 */ /* 0x002fe20000201000 */
[----:B------:R-:W-:Y:S01]  /*45d0*/  ULDC UR6, c[0x0][0x154] ;  /* 0x0000550000067ab9 */ /* 0x000fe20000000800 */
[----:B------:R-:W1:Y:S01]  /*45e0*/  F2I.U32.TRUNC.NTZ R22, R22 ;  /* 0x0000001600167305 */ /* 0x000e62000020f000 */
[----:B------:R-:W-:Y:S01]  /*45f0*/  IMAD.X R2, RZ, RZ, ~R2, P0 ;  /* 0x000000ffff027224 */ /* 0x000fe200000e0e02 */
[----:B------:R-:W-:Y:S01]  /*4600*/  ISETP.NE.AND P2, PT, R17, 0x1, PT ;  /* 0x000000011100780c */ /* 0x000fe20003f45270 */
[----:B------:R-:W-:Y:S01]  /*4610*/  FMUL R23, R3, UR6 ;  /* 0x0000000603177c20 */ /* 0x000fe20008400000 */
[----:B------:R-:W2:Y:S01]  /*4620*/  LDC R25, c[0x0][0x148] ;  /* 0x00005200ff197b82 */ /* 0x000ea20000000800 */
[----:B------:R-:W-:Y:S01]  /*4630*/  IMAD R2, R2, UR4, RZ ;  /* 0x0000000402027c24 */ /* 0x000fe2000f8e02ff */
[----:B------:R-:W-:Y:S01]  /*4640*/  ULDC.64 UR6, c[0x0][0x640] ;  /* 0x0001900000067ab9 */ /* 0x000fe20000000a00 */
[----:B------:R-:W-:Y:S01]  /*4650*/  IMAD.MOV.U32 R3, RZ, RZ, R19 ;  /* 0x000000ffff037224 */ /* 0x000fe200078e0013 */
[----:B------:R-:W-:Y:S01]  /*4660*/  ISETP.NE.U32.AND P0, PT, RZ, UR6, PT ;  /* 0x00000006ff007c0c */ /* 0x000fe2000bf05070 */
[----:B------:R-:W-:Y:S01]  /*4670*/  IMAD R5, R21, UR5, R2 ;  /* 0x0000000515057c24 */ /* 0x000fe2000f8e0202 */
[----:B------:R-:W3:Y:S01]  /*4680*/  F2I.U32.TRUNC.NTZ R23, R23 ;  /* 0x0000001700177305 */ /* 0x000ee2000020f000 */
[----:B------:R-:W-:Y:S01]  /*4690*/  IMAD.MOV.U32 R2, RZ, RZ, R18 ;  /* 0x000000ffff027224 */ /* 0x000fe200078e0012 */
[----:B------:R-:W-:-:S03]  /*46a0*/  ISETP.NE.AND.EX P0, PT, RZ, UR7, PT, P0 ;  /* 0x00000007ff007c0c */ /* 0x000fc6000bf05300 */
[----:B------:R-:W-:Y:S01]  /*46b0*/  IMAD.WIDE.U32 R2, R21, UR4, R2 ;  /* 0x0000000415027c25 */ /* 0x000fe2000f8e0002 */
[----:B------:R-:W-:-:S03]  /*46c0*/  ULDC UR4, c[0x0][0x618] ;  /* 0x0001860000047ab9 */ /* 0x000fc60000000800 */
[----:B------:R-:W-:Y:S02]  /*46d0*/  IMAD.IADD R3, R3, 0x1, R5 ;  /* 0x0000000103037824 */ /* 0x000fe400078e0205 */
[----:B-1----:R-:W-:-:S03]  /*46e0*/  IMAD.MOV R22, RZ, RZ, -R22 ;  /* 0x000000ffff167224 */ /* 0x002fc600078e0a16 */
[----:B------:R-:W-:Y:S01]  /*46f0*/  SHF.R.U64 R21, R2, UR4, R3 ;  /* 0x0000000402157c19 */ /* 0x000fe20008001203 */
[----:B0-----:R-:W-:Y:S01]  /*4700*/  IMAD R15, R4, R22, R15 ;  /* 0x00000016040f7224 */ /* 0x001fe200078e020f */
[----:B------:R-:W-:Y:S01]  /*4710*/  SHF.R.U32.HI R2, RZ, UR4, R3 ;  /* 0x00000004ff027c19 */ /* 0x000fe20008011603 */
[----:B------:R-:W-:Y:S01]  /*4720*/  ULDC UR4, c[0x0][0x608] ;  /* 0x0001820000047ab9 */ /* 0x000fe20000000800 */
[----:B---3--:R-:W-:Y:S02]  /*4730*/  IMAD.MOV R4, RZ, RZ, -R23 ;  /* 0x000000ffff047224 */ /* 0x008fe400078e0a17 */
[--C-:B------:R-:W-:Y:S02]  /*4740*/  SHF.R.U64 R22, R21, UR4, R2.reuse ;  /* 0x0000000415167c19 */ /* 0x100fe40008001202 */
[----:B------:R-:W-:Y:S01]  /*4750*/  SHF.R.U32.HI R3, RZ, UR4, R2 ;  /* 0x00000004ff037c19 */ /* 0x000fe20008011602 */
[----:B------:R-:W-:Y:S01]  /*4760*/  ULDC UR4, c[0x0][0x658] ;  /* 0x0001960000047ab9 */ /* 0x000fe20000000800 */
[----:B--2---:R-:W-:-:S02]  /*4770*/  @P2 IMAD R15, R25, R4, R20 ;  /* 0x00000004190f2224 */ /* 0x004fc400078e0214 */
[--C-:B------:R-:W-:Y:S02]  /*4780*/  SHF.R.U64 R20, R22, UR4, R3.reuse ;  /* 0x0000000416147c19 */ /* 0x100fe40008001203 */
[----:B------:R-:W-:-:S03]  /*4790*/  SHF.R.U32.HI R23, RZ, UR4, R3 ;  /* 0x00000004ff177c19 */ /* 0x000fc60008011603 */
[----:B------:R-:W-:Y:S02]  /*47a0*/  IMAD.MOV.U32 R4, RZ, RZ, R20 ;  /* 0x000000ffff047224 */ /* 0x000fe400078e0014 */
[----:B------:R-:W-:Y:S01]  /*47b0*/  IMAD.MOV.U32 R3, RZ, RZ, R23 ;  /* 0x000000ffff037224 */ /* 0x000fe200078e0017 */
[----:B------:R-:W-:Y:S06]  /*47c0*/  @!P0 BRA `(.L_x_63) ;  /* 0x00000000002c8947 */ /* 0x000fec0003800000 */
        /* <DEDUP_REMOVED lines=9> */
[----:B------:R-:W-:-:S04]  /*4860*/  IMAD.WIDE.U32.X R2, R23, UR7, R2, P1 ;  /* 0x0000000717027c25 */ /* 0x000fc800088e0402 */
[----:B------:R-:W-:-:S07]  /*4870*/  IMAD.MOV.U32 R4, RZ, RZ, R2 ;  /* 0x000000ffff047224 */ /* 0x000fce00078e0002 */
.L_x_63:
[----:B------:R-:W-:Y:S01]  /*4880*/  ULDC UR4, c[0x0][0x648] ;  /* 0x0001920000047ab9 */ /* 0x000fe20000000800 */
[----:B------:R-:W-:Y:S01]  /*4890*/  LOP3.LUT R2, R22, UR16, RZ, 0xc0, !PT ;  /* 0x0000001016027c12 */ /* 0x000fe2000f8ec0ff */
[----:B------:R-:W-:Y:S01]  /*48a0*/  ULDC UR5, c[0x0][0x610] ;  /* 0x0001840000057ab9 */ /* 0x000fe20000000800 */
[----:B------:R-:W-:Y:S01]  /*48b0*/  SHF.R.U64 R3, R4, UR4, R3 ;  /* 0x0000000404037c19 */ /* 0x000fe20008001203 */
[----:B------:R-:W-:Y:S01]  /*48c0*/  ULDC UR4, c[0x0][0x638] ;  /* 0x00018e0000047ab9 */ /* 0x000fe20000000800 */
[----:B------:R-:W-:-:S03]  /*48d0*/  LOP3.LUT R21, R21, UR15, RZ, 0xc0, !PT ;  /* 0x0000000f15157c12 */ /* 0x000fc6000f8ec0ff */
[----:B------:R-:W-:Y:S02]  /*48e0*/  IMAD.MOV R5, RZ, RZ, -R3 ;  /* 0x000000ffff057224 */ /* 0x000fe400078e0a03 */
[----:B------:R-:W-:Y:S02]  /*48f0*/  IMAD R2, R3, UR17, R2 ;  /* 0x0000001103027c24 */ /* 0x000fe4000f8e0202 */
[----:B------:R-:W-:Y:S01]  /*4900*/  IMAD R20, R5, UR4, R20 ;  /* 0x0000000405147c24 */ /* 0x000fe2000f8e0214 */
[----:B------:R-:W-:Y:S01]  /*4910*/  ULDC UR4, c[0x0][0x600] ;  /* 0x0001800000047ab9 */ /* 0x000fe20000000800 */
[----:B------:R-:W-:Y:S02]  /*4920*/  IMAD R15, R2, UR5, R15 ;  /* 0x00000005020f7c24 */ /* 0x000fe4000f8e020f */
[----:B------:R-:W-:Y:S02]  /*4930*/  IMAD R20, R20, UR4, R21 ;  /* 0x0000000414147c24 */ /* 0x000fe4000f8e0215 */
[----:B------:R-:W-:-:S03]  /*4940*/  IMAD.MOV.U32 R2, RZ, RZ, 0x1 ;  /* 0x00000001ff027424 */ /* 0x000fc600078e00ff */
[----:B------:R-:W-:Y:S02]  /*4950*/  SEL R22, R20, R15, !P2 ;  /* 0x0000000f14167207 */ /* 0x000fe40005000000 */
[----:B------:R-:W-:Y:S01]  /*4960*/  SEL R21, R15, R20, !P2 ;  /* 0x000000140f157207 */ /* 0x000fe20005000000 */
[----:B------:R-:W-:-:S07]  /*4970*/  IMAD.MOV.U32 R20, RZ, RZ, R14 ;  /* 0x000000ffff147224 */ /* 0x000fce00078e000e */
.L_x_61:
[----:B------:R-:W-:Y:S05]  /*4980*/  BSYNC B1 ;  /* 0x0000000000017941 */ /* 0x000fea0003800000 */
.L_x_60:
[----:B------:R-:W-:-:S13]  /*4990*/  LOP3.LUT P0, RZ, R2, 0xff, RZ, 0xc0, !PT ;  /* 0x000000ff02ff7812 */ /* 0x000fda000780c0ff */
[----:B------:R-:W-:Y:S05]  /*49a0*/  @P0 BRA `(.L_x_64) ;  /* 0xfffffff400380947 */ /* 0x000fea000383ffff */
[----:B------:R-:W-:Y:S05]  /*49b0*/  BSYNC B0 ;  /* 0x0000000000007941 */ /* 0x000fea0003800000 */
.L_x_53:
[----:B------:R-:W-:-:S03]  /*49c0*/  UMOV UR4, 0xffffffff ;  /* 0xffffffff00047882 */ /* 0x000fc60000000000 */
[----:B------:R-:W-:Y:S05]  /*49d0*/  BRA.DIV UR4, `(.L_x_65) ;  /* 0x0000000e040c7947 */ /* 0x000fea000b800000 */
[----:B------:R-:W-:-:S13]  /*49e0*/  ELECT P6, URZ, PT ;  /* 0x00000000003f782f */ /* 0x000fda00038c0000 */
.L_x_93:
[----:B------:R-:W-:Y:S04]  /*49f0*/  BSSY B0, `(.L_x_66) ;  /* 0x00000a9000007945 */ /* 0x000fe80003800000 */
[----:B------:R-:W-:Y:S05]  /*4a00*/  @!P6 BRA `(.L_x_67) ;  /* 0x00000008009ce947 */ /* 0x000fea0003800000 */
[----:B------:R-:W-:-:S04]  /*4a10*/  LOP3.LUT R16, R16, 0x2, RZ, 0xfc, !PT ;  /* 0x0000000210107812 */ /* 0x000fc800078efcff */
[----:B------:R-:W-:-:S13]  /*4a20*/  ISETP.NE.AND P0, PT, R16, 0x3, PT ;  /* 0x000000031000780c */ /* 0x000fda0003f05270 */
[----:B------:R-:W-:Y:S05]  /*4a30*/  @!P0 BRA `(.L_x_68) ;  /* 0x0000000000048947 */ /* 0x000fea0003800000 */
[----:B------:R-:W-:Y:S01]  /*4a40*/  BPT.TRAP 0x1 ;  /* 0x000000040000795c */ /* 0x000fe20000300000 */
.L_x_68:
[----:B------:R-:W0:Y:S01]  /*4a50*/  S2R R3, SR_CgaCtaId ;  /* 0x0000000000037919 */ /* 0x000e220000008800 */
[----:B------:R-:W-:Y:S02]  /*4a60*/  MOV R0, 0x400 ;  /* 0x0000040000007802 */ /* 0x000fe40000000f00 */
[----:B------:R-:W-:Y:S02]  /*4a70*/  SHF.L.U32 R2, R6, 0x1f, RZ ;  /* 0x0000001f06027819 */ /* 0x000fe400000006ff */
[----:B0-----:R-:W-:-:S05]  /*4a80*/  LEA R0, R3, R0, 0x18 ;  /* 0x0000000003007211 */ /* 0x001fca00078ec0ff */
[----:B------:R-:W-:-:S04]  /*4a90*/  VIADD R0, R0, 0x90 ;  /* 0x0000009000007836 */ /* 0x000fc80000000000 */
[C---:B------:R-:W-:Y:S02]  /*4aa0*/  IMAD R5, R7.reuse, 0x8, R0 ;  /* 0x0000000807057824 */ /* 0x040fe400078e0200 */
[----:B------:R-:W-:Y:S02]  /*4ab0*/  VIADD R7, R7, 0x1 ;  /* 0x0000000107077836 */ /* 0x000fe40000000000 */
[----:B------:R-:W0:Y:S03]  /*4ac0*/  SYNCS.PHASECHK.TRANS64.TRYWAIT P0, [R5+URZ], R2 ;  /* 0x00000002050075a7 */ /* 0x000e26000800017f */
[----:B------:R-:W-:-:S04]  /*4ad0*/  ISETP.NE.AND P1, PT, R7, 0x12, PT ;  /* 0x000000120700780c */ /* 0x000fc80003f25270 */
[----:B------:R-:W-:Y:S02]  /*4ae0*/  SEL R3, RZ, 0x1, P1 ;  /* 0x00000001ff037807 */ /* 0x000fe40000800000 */
[----:B------:R-:W-:Y:S02]  /*4af0*/  SEL R7, R7, RZ, P1 ;  /* 0x000000ff07077207 */ /* 0x000fe40000800000 */
[----:B------:R-:W-:-:S03]  /*4b00*/  LOP3.LUT R6, R6, R3, RZ, 0x3c, !PT ;  /* 0x0000000306067212 */ /* 0x000fc600078e3cff */
[----:B------:R-:W-:Y:S01]  /*4b10*/  IMAD R9, R7, 0x8, R0 ;  /* 0x0000000807097824 */ /* 0x000fe200078e0200 */
[----:B------:R-:W-:Y:S01]  /*4b20*/  SHF.L.U32 R4, R6, 0x1f, RZ ;  /* 0x0000001f06047819 */ /* 0x000fe200000006ff */
[----:B0-----:R-:W-:Y:S06]  /*4b30*/  @!P0 BRA `(.L_x_69) ;  /* 0x0000000800d48947 */ /* 0x001fec0003800000 */
.L_x_94:
[----:B------:R-:W1:Y:S01]  /*4b40*/  SYNCS.PHASECHK.TRANS64.TRYWAIT P0, [R9+URZ], R4 ;  /* 0x00000004090075a7 */ /* 0x000e62000800017f */
[----:B0-----:R-:W-:-:S05]  /*4b50*/  VIADD R2, R7, 0x1 ;  /* 0x0000000107027836 */ /* 0x001fca0000000000 */
[----:B------:R-:W-:-:S04]  /*4b60*/  ISETP.NE.AND P1, PT, R2, 0x12, PT ;  /* 0x000000120200780c */ /* 0x000fc80003f25270 */
[----:B------:R-:W-:Y:S02]  /*4b70*/  SEL R3, RZ, 0x1, P1 ;  /* 0x00000001ff037807 */ /* 0x000fe40000800000 */
[----:B------:R-:W-:Y:S02]  /*4b80*/  SEL R7, R2, RZ, P1 ;  /* 0x000000ff02077207 */ /* 0x000fe40000800000 */
[----:B------:R-:W-:-:S03]  /*4b90*/  LOP3.LUT R6, R6, R3, RZ, 0x3c, !PT ;  /* 0x0000000306067212 */ /* 0x000fc600078e3cff */
[----:B------:R-:W-:Y:S01]  /*4ba0*/  IMAD R8, R7, 0x8, R0 ;  /* 0x0000000807087824 */ /* 0x000fe200078e0200 */
[----:B------:R-:W-:Y:S01]  /*4bb0*/  SHF.L.U32 R5, R6, 0x1f, RZ ;  /* 0x0000001f06057819 */ /* 0x000fe200000006ff */
[----:B-1----:R-:W-:Y:S06]  /*4bc0*/  @!P0 BRA `(.L_x_70) ;  /* 0x0000000800c48947 */ /* 0x002fec0003800000 */
.L_x_95:
[----:B------:R-:W1:Y:S01]  /*4bd0*/  SYNCS.PHASECHK.TRANS64.TRYWAIT P0, [R8+URZ], R5 ;  /* 0x00000005080075a7 */ /* 0x000e62000800017f */
[----:B------:R-:W-:-:S05]  /*4be0*/  VIADD R2, R7, 0x1 ;  /* 0x0000000107027836 */ /* 0x000fca0000000000 */
[----:B------:R-:W-:-:S04]  /*4bf0*/  ISETP.NE.AND P1, PT, R2, 0x12, PT ;  /* 0x000000120200780c */ /* 0x000fc80003f25270 */
[----:B------:R-:W-:Y:S02]  /*4c00*/  SEL R3, RZ, 0x1, P1 ;  /* 0x00000001ff037807 */ /* 0x000fe40000800000 */
[----:B------:R-:W-:Y:S02]  /*4c10*/  SEL R7, R2, RZ, P1 ;  /* 0x000000ff02077207 */ /* 0x000fe40000800000 */
[----:B------:R-:W-:-:S03]  /*4c20*/  LOP3.LUT R6, R6, R3, RZ, 0x3c, !PT ;  /* 0x0000000306067212 */ /* 0x000fc600078e3cff */
[----:B0-----:R-:W-:Y:S01]  /*4c30*/  IMAD R9, R7, 0x8, R0 ;  /* 0x0000000807097824 */ /* 0x001fe200078e0200 */
[----:B------:R-:W-:Y:S01]  /*4c40*/  SHF.L.U32 R4, R6, 0x1f, RZ ;  /* 0x0000001f06047819 */ /* 0x000fe200000006ff */
[----:B-1----:R-:W-:Y:S06]  /*4c50*/  @!P0 BRA `(.L_x_71) ;  /* 0x0000000800b48947 */ /* 0x002fec0003800000 */
.L_x_96:
        /* <DEDUP_REMOVED lines=9> */
.L_x_97:
        /* <DEDUP_REMOVED lines=9> */
.L_x_98:
        /* <DEDUP_REMOVED lines=9> */
.L_x_99:
        /* <DEDUP_REMOVED lines=9> */
.L_x_100:
        /* <DEDUP_REMOVED lines=9> */
.L_x_101:
        /* <DEDUP_REMOVED lines=9> */
.L_x_102:
        /* <DEDUP_REMOVED lines=9> */
.L_x_103:
        /* <DEDUP_REMOVED lines=9> */
.L_x_104:
        /* <DEDUP_REMOVED lines=9> */
.L_x_105:
        /* <DEDUP_REMOVED lines=9> */
.L_x_106:
        /* <DEDUP_REMOVED lines=9> */
.L_x_107:
        /* <DEDUP_REMOVED lines=9> */
.L_x_108:
[----:B------:R-:W1:Y:S01]  /*5320*/  SYNCS.PHASECHK.TRANS64.TRYWAIT P0, [R9+URZ], R4 ;  /* 0x00000004090075a7 */ /* 0x000e62000800017f */
[----:B------:R-:W-:-:S05]  /*5330*/  VIADD R2, R7, 0x1 ;  /* 0x0000000107027836 */ /* 0x000fca0000000000 */
[----:B------:R-:W-:-:S04]  /*5340*/  ISETP.NE.AND P1, PT, R2, 0x12, PT ;  /* 0x000000120200780c */ /* 0x000fc80003f25270 */
[----:B------:R-:W-:Y:S02]  /*5350*/  SEL R3, RZ, 0x1, P1 ;  /* 0x00000001ff037807 */ /* 0x000fe40000800000 */
[----:B------:R-:W-:Y:S02]  /*5360*/  SEL R7, R2, RZ, P1 ;  /* 0x000000ff02077207 */ /* 0x000fe40000800000 */
[----:B------:R-:W-:-:S03]  /*5370*/  LOP3.LUT R11, R6, R3, RZ, 0x3c, !PT ;  /* 0x00000003060b7212 */ /* 0x000fc600078e3cff */
[----:B------:R-:W-:Y:S01]  /*5380*/  IMAD R6, R7, 0x8, R0 ;  /* 0x0000000807067824 */ /* 0x000fe200078e0200 */
[----:B0-----:R-:W-:Y:S01]  /*5390*/  SHF.L.U32 R5, R11, 0x1f, RZ ;  /* 0x0000001f0b057819 */ /* 0x001fe200000006ff */
[----:B-1----:R-:W-:Y:S06]  /*53a0*/  @!P0 BRA `(.L_x_84) ;  /* 0x0000000400e48947 */ /* 0x002fec0003800000 */
.L_x_109:
[----:B------:R-:W1:Y:S01]  /*53b0*/  SYNCS.PHASECHK.TRANS64.TRYWAIT P0, [R6+URZ], R5 ;  /* 0x00000005060075a7 */ /* 0x000e62000800017f */
[----:B------:R-:W-:-:S05]  /*53c0*/  VIADD R2, R7, 0x1 ;  /* 0x0000000107027836 */ /* 0x000fca0000000000 */
[----:B------:R-:W-:-:S04]  /*53d0*/  ISETP.NE.AND P1, PT, R2, 0x12, PT ;  /* 0x000000120200780c */ /* 0x000fc80003f25270 */
[----:B0-----:R-:W-:Y:S02]  /*53e0*/  SEL R4, RZ, 0x1, P1 ;  /* 0x00000001ff047807 */ /* 0x001fe40000800000 */
[----:B------:R-:W-:Y:S02]  /*53f0*/  SEL R3, R2, RZ, P1 ;  /* 0x000000ff02037207 */ /* 0x000fe40000800000 */
[----:B------:R-:W-:Y:S01]  /*5400*/  LOP3.LUT R4, R11, R4, RZ, 0x3c, !PT ;  /* 0x000000040b047212 */ /* 0x000fe200078e3cff */
[----:B-1----:R-:W-:Y:S06]  /*5410*/  @!P0 BRA `(.L_x_85) ;  /* 0x0000000400dc8947 */ /* 0x002fec0003800000 */
.L_x_110:
[----:B------:R-:W-:Y:S01]  /*5420*/  IMAD R3, R3, 0x8, R0 ;  /* 0x0000000803037824 */ /* 0x000fe200078e0200 */
[----:B------:R-:W-:-:S07]  /*5430*/  SHF.L.U32 R0, R4, 0x1f, RZ ;  /* 0x0000001f04007819 */ /* 0x000fce00000006ff */
.L_x_86:
[----:B-1----:R1:W2:Y:S02]  /*5440*/  SYNCS.PHASECHK.TRANS64.TRYWAIT P0, [R3+URZ], R0 ;  /* 0x00000000030075a7 */ /* 0x0022a4000800017f */
[----:B--2---:R-:W-:Y:S05]  /*5450*/  @!P0 NANOSLEEP.SYNCS 0x989680 ;  /* 0x009896800000895d */ /* 0x004fea0003900000 */
[----:B------:R-:W2:Y:S02]  /*5460*/  @!P0 SYNCS.PHASECHK.TRANS64 P0, [R3+URZ], R0 ;  /* 0x00000000030085a7 */ /* 0x000ea4000800007f */
[----:B--2---:R-:W-:Y:S05]  /*5470*/  @!P0 BRA `(.L_x_86) ;  /* 0xfffffffc00f08947 */ /* 0x004fea000383ffff */
.L_x_67:
[----:B------:R-:W-:Y:S05]  /*5480*/  BSYNC B0 ;  /* 0x0000000000007941 */ /* 0x000fea0003800000 */
.L_x_66:
[----:B------:R-:W-:Y:S05]  /*5490*/  EXIT ;  /* 0x000000000000794d */ /* 0x000fea0003800000 */
.L_x_22:
[----:B-1----:R1:W2:Y:S02]  /*54a0*/  SYNCS.PHASECHK.TRANS64.TRYWAIT P1, [R3+URZ], R0 ;  /* 0x00000000030075a7 */ /* 0x0022a4000802017f */
[----:B--2---:R-:W-:Y:S05]  /*54b0*/  @!P1 NANOSLEEP.SYNCS 0x989680 ;  /* 0x009896800000995d */ /* 0x004fea0003900000 */
[----:B------:R-:W2:Y:S02]  /*54c0*/  @!P1 SYNCS.PHASECHK.TRANS64 P1, [R3+URZ], R0 ;  /* 0x00000000030095a7 */ /* 0x000ea4000802007f */
[----:B--2---:R-:W-:Y:S05]  /*54d0*/  @!P1 BRA `(.L_x_22) ;  /* 0xfffffffc00f09947 */ /* 0x004fea000383ffff */
[----:B------:R-:W-:Y:S05]  /*54e0*/  BRA `(.L_x_21) ;  /* 0xffffffc400287947 */ /* 0x000fea000383ffff */
.L_x_27:
[----:B-1----:R1:W2:Y:S02]  /*54f0*/  SYNCS.PHASECHK.TRANS64.TRYWAIT P1, [R3+URZ], R4 ;  /* 0x00000004030075a7 */ /* 0x0022a4000802017f */
[----:B--2---:R-:W-:Y:S05]  /*5500*/  @!P1 NANOSLEEP.SYNCS 0x989680 ;  /* 0x009896800000995d */ /* 0x004fea0003900000 */
[----:B------:R-:W2:Y:S02]  /*5510*/  @!P1 SYNCS.PHASECHK.TRANS64 P1, [R3+URZ], R4 ;  /* 0x00000004030095a7 */ /* 0x000ea4000802007f */
[----:B--2---:R-:W-:Y:S05]  /*5520*/  @!P1 BRA `(.L_x_27) ;  /* 0xfffffffc00f09947 */ /* 0x004fea000383ffff */
[----:B------:R-:W-:Y:S05]  /*5530*/  BRA `(.L_x_26) ;  /* 0xffffffc400fc7947 */ /* 0x000fea000383ffff */
.L_x_54:
[----:B------:R-:W-:Y:S01]  /*5540*/  BSSY B1, `(.L_x_87) ;  /* 0x0000006000017945 */ /* 0x000fe20003800000 */
[----:B------:R-:W-:-:S07]  /*5550*/  IMAD.MOV.U32 R15, RZ, RZ, -0x1 ;  /* 0xffffffffff0f7424 */ /* 0x000fce00078e00ff */
[----:B------:R-:W-:Y:S05]  /*5560*/  WARPSYNC.COLLECTIVE R15, `(.L_x_88) ;  /* 0x000000000f0c7348 */ /* 0x000fea0003c00000 */
[----:B------:R-:W-:Y:S02]  /*5570*/  ELECT P6, UR62, PT ;  /* 0x00000000003e782f */ /* 0x000fe400038c0000 */
[----:B------:R-:W-:Y:S01]  /*5580*/  MOV R14, UR62 ;  /* 0x0000003e000e7c02 */ /* 0x000fe20008000f00 */
[----:B------:R-:W-:Y:S10]  /*5590*/  ENDCOLLECTIVE ;  /* 0x000000000000791b */ /* 0x000ff40003800000 */
.L_x_88:
[----:B------:R-:W-:Y:S05]  /*55a0*/  BSYNC B1 ;  /* 0x0000000000017941 */ /* 0x000fea0003800000 */
.L_x_87:
[----:B------:R-:W-:Y:S05]  /*55b0*/  BRA `(.L_x_89) ;  /* 0xffffffe800407947 */ /* 0x000fea000383ffff */
.L_x_57:
[----:B0-----:R0:W1:Y:S02]  /*55c0*/  SYNCS.PHASECHK.TRANS64.TRYWAIT P0, [R15+URZ+0x90], R4 ;  /* 0x000090040f0075a7 */ /* 0x001064000800017f */
[----:B-1----:R-:W-:Y:S05]  /*55d0*/  @!P0 NANOSLEEP.SYNCS 0x989680 ;  /* 0x009896800000895d */ /* 0x002fea0003900000 */
[----:B------:R-:W1:Y:S02]  /*55e0*/  @!P0 SYNCS.PHASECHK.TRANS64 P0, [R15+URZ+0x90], R4 ;  /* 0x000090040f0085a7 */ /* 0x000e64000800007f */
[----:B-1----:R-:W-:Y:S05]  /*55f0*/  @!P0 BRA `(.L_x_57) ;  /* 0xfffffffc00f08947 */ /* 0x002fea000383ffff */
[----:B------:R-:W-:Y:S05]  /*5600*/  BRA `(.L_x_90) ;  /* 0xffffffe800787947 */ /* 0x000fea000383ffff */
.L_x_65:
[----:B------:R-:W-:Y:S01]  /*5610*/  BSSY B0, `(.L_x_91) ;  /* 0x0000006000007945 */ /* 0x000fe20003800000 */
[----:B------:R-:W-:-:S07]  /*5620*/  IMAD.MOV.U32 R15, RZ, RZ, -0x1 ;  /* 0xffffffffff0f7424 */ /* 0x000fce00078e00ff */
[----:B------:R-:W-:Y:S05]  /*5630*/  WARPSYNC.COLLECTIVE R15, `(.L_x_92) ;  /* 0x000000000f0c7348 */ /* 0x000fea0003c00000 */
[----:B------:R-:W-:Y:S02]  /*5640*/  ELECT P6, UR62, PT ;  /* 0x00000000003e782f */ /* 0x000fe400038c0000 */
[----:B------:R-:W-:Y:S01]  /*5650*/  MOV R14, UR62 ;  /* 0x0000003e000e7c02 */ /* 0x000fe20008000f00 */
[----:B------:R-:W-:Y:S10]  /*5660*/  ENDCOLLECTIVE ;  /* 0x000000000000791b */ /* 0x000ff40003800000 */
.L_x_92:
[----:B------:R-:W-:Y:S05]  /*5670*/  BSYNC B0 ;  /* 0x0000000000007941 */ /* 0x000fea0003800000 */
.L_x_91:
[----:B------:R-:W-:Y:S05]  /*5680*/  BRA `(.L_x_93) ;  /* 0xfffffff000d87947 */ /* 0x000fea000383ffff */
.L_x_69:
[----:B0-----:R0:W1:Y:S02]  /*5690*/  SYNCS.PHASECHK.TRANS64.TRYWAIT P0, [R5+URZ], R2 ;  /* 0x00000002050075a7 */ /* 0x001064000800017f */
[----:B-1----:R-:W-:Y:S05]  /*56a0*/  @!P0 NANOSLEEP.SYNCS 0x989680 ;  /* 0x009896800000895d */ /* 0x002fea0003900000 */
[----:B------:R-:W1:Y:S02]  /*56b0*/  @!P0 SYNCS.PHASECHK.TRANS64 P0, [R5+URZ], R2 ;  /* 0x00000002050085a7 */ /* 0x000e64000800007f */
[----:B-1----:R-:W-:Y:S05]  /*56c0*/  @!P0 BRA `(.L_x_69) ;  /* 0xfffffffc00f08947 */ /* 0x002fea000383ffff */
[----:B------:R-:W-:Y:S05]  /*56d0*/  BRA `(.L_x_94) ;  /* 0xfffffff400187947 */ /* 0x000fea000383ffff */
.L_x_70:
[----:B0-----:R0:W1:Y:S02]  /*56e0*/  SYNCS.PHASECHK.TRANS64.TRYWAIT P0, [R9+URZ], R4 ;  /* 0x00000004090075a7 */ /* 0x001064000800017f */
[----:B-1----:R-:W-:Y:S05]  /*56f0*/  @!P0 NANOSLEEP.SYNCS 0x989680 ;  /* 0x009896800000895d */ /* 0x002fea0003900000 */
[----:B------:R-:W1:Y:S02]  /*5700*/  @!P0 SYNCS.PHASECHK.TRANS64 P0, [R9+URZ], R4 ;  /* 0x00000004090085a7 */ /* 0x000e64000800007f */
[----:B-1----:R-:W-:Y:S05]  /*5710*/  @!P0 BRA `(.L_x_70) ;  /* 0xfffffffc00f08947 */ /* 0x002fea000383ffff */
[----:B------:R-:W-:Y:S05]  /*5720*/  BRA `(.L_x_95) ;  /* 0xfffffff400287947 */ /* 0x000fea000383ffff */
.L_x_71:
[----:B0-----:R0:W1:Y:S02]  /*5730*/  SYNCS.PHASECHK.TRANS64.TRYWAIT P0, [R8+URZ], R5 ;  /* 0x00000005080075a7 */ /* 0x001064000800017f */
[----:B-1----:R-:W-:Y:S05]  /*5740*/  @!P0 NANOSLEEP.SYNCS 0x989680 ;  /* 0x009896800000895d */ /* 0x002fea0003900000 */
[----:B------:R-:W1:Y:S02]  /*5750*/  @!P0 SYNCS.PHASECHK.TRANS64 P0, [R8+URZ], R5 ;  /* 0x00000005080085a7 */ /* 0x000e64000800007f */
[----:B-1----:R-:W-:Y:S05]  /*5760*/  @!P0 BRA `(.L_x_71) ;  /* 0xfffffffc00f08947 */ /* 0x002fea000383ffff */
[----:B------:R-:W-:Y:S05]  /*5770*/  BRA `(.L_x_96) ;  /* 0xfffffff400387947 */ /* 0x000fea000383ffff */
.L_x_72:
[----:B0-----:R0:W1:Y:S02]  /*5780*/  SYNCS.PHASECHK.TRANS64.TRYWAIT P0, [R9+URZ], R4 ;  /* 0x00000004090075a7 */ /* 0x001064000800017f */
[----:B-1----:R-:W-:Y:S05]  /*5790*/  @!P0 NANOSLEEP.SYNCS 0x989680 ;  /* 0x009896800000895d */ /* 0x002fea0003900000 */
[----:B------:R-:W1:Y:S02]  /*57a0*/  @!P0 SYNCS.PHASECHK.TRANS64 P0, [R9+URZ], R4 ;  /* 0x00000004090085a7 */ /* 0x000e64000800007f */
[----:B-1----:R-:W-:Y:S05]  /*57b0*/  @!P0 BRA `(.L_x_72) ;  /* 0xfffffffc00f08947 */ /* 0x002fea000383ffff */
[----:B------:R-:W-:Y:S05]  /*57c0*/  BRA `(.L_x_97) ;  /* 0xfffffff400487947 */ /* 0x000fea000383ffff */
.L_x_73:
[----:B0-----:R0:W1:Y:S02]  /*57d0*/  SYNCS.PHASECHK.TRANS64.TRYWAIT P0, [R8+URZ], R5 ;  /* 0x00000005080075a7 */ /* 0x001064000800017f */
[----:B-1----:R-:W-:Y:S05]  /*57e0*/  @!P0 NANOSLEEP.SYNCS 0x989680 ;  /* 0x009896800000895d */ /* 0x002fea0003900000 */
[----:B------:R-:W1:Y:S02]  /*57f0*/  @!P0 SYNCS.PHASECHK.TRANS64 P0, [R8+URZ], R5 ;  /* 0x00000005080085a7 */ /* 0x000e64000800007f */
[----:B-1----:R-:W-:Y:S05]  /*5800*/  @!P0 BRA `(.L_x_73) ;  /* 0xfffffffc00f08947 */ /* 0x002fea000383ffff */
[----:B------:R-:W-:Y:S05]  /*5810*/  BRA `(.L_x_98) ;  /* 0xfffffff400587947 */ /* 0x000fea000383ffff */
.L_x_74:
[----:B0-----:R0:W1:Y:S02]  /*5820*/  SYNCS.PHASECHK.TRANS64.TRYWAIT P0, [R9+URZ], R4 ;  /* 0x00000004090075a7 */ /* 0x001064000800017f */
[----:B-1----:R-:W-:Y:S05]  /*5830*/  @!P0 NANOSLEEP.SYNCS 0x989680 ;  /* 0x009896800000895d */ /* 0x002fea0003900000 */
[----:B------:R-:W1:Y:S02]  /*5840*/  @!P0 SYNCS.PHASECHK.TRANS64 P0, [R9+URZ], R4 ;  /* 0x00000004090085a7 */ /* 0x000e64000800007f */
[----:B-1----:R-:W-:Y:S05]  /*5850*/  @!P0 BRA `(.L_x_74) ;  /* 0xfffffffc00f08947 */ /* 0x002fea000383ffff */
[----:B------:R-:W-:Y:S05]  /*5860*/  BRA `(.L_x_99) ;  /* 0xfffffff400687947 */ /* 0x000fea000383ffff */
.L_x_75:
[----:B0-----:R0:W1:Y:S02]  /*5870*/  SYNCS.PHASECHK.TRANS64.TRYWAIT P0, [R8+URZ], R5 ;  /* 0x00000005080075a7 */ /* 0x001064000800017f */
[----:B-1----:R-:W-:Y:S05]  /*5880*/  @!P0 NANOSLEEP.SYNCS 0x989680 ;  /* 0x009896800000895d */ /* 0x002fea0003900000 */
[----:B------:R-:W1:Y:S02]  /*5890*/  @!P0 SYNCS.PHASECHK.TRANS64 P0, [R8+URZ], R5 ;  /* 0x00000005080085a7 */ /* 0x000e64000800007f */
[----:B-1----:R-:W-:Y:S05]  /*58a0*/  @!P0 BRA `(.L_x_75) ;  /* 0xfffffffc00f08947 */ /* 0x002fea000383ffff */
[----:B------:R-:W-:Y:S05]  /*58b0*/  BRA `(.L_x_100) ;  /* 0xfffffff400787947 */ /* 0x000fea000383ffff */
.L_x_76:
[----:B0-----:R0:W1:Y:S02]  /*58c0*/  SYNCS.PHASECHK.TRANS64.TRYWAIT P0, [R9+URZ], R4 ;  /* 0x00000004090075a7 */ /* 0x001064000800017f */
[----:B-1----:R-:W-:Y:S05]  /*58d0*/  @!P0 NANOSLEEP.SYNCS 0x989680 ;  /* 0x009896800000895d */ /* 0x002fea0003900000 */
[----:B------:R-:W1:Y:S02]  /*58e0*/  @!P0 SYNCS.PHASECHK.TRANS64 P0, [R9+URZ], R4 ;  /* 0x00000004090085a7 */ /* 0x000e64000800007f */
[----:B-1----:R-:W-:Y:S05]  /*58f0*/  @!P0 BRA `(.L_x_76) ;  /* 0xfffffffc00f08947 */ /* 0x002fea000383ffff */
[----:B------:R-:W-:Y:S05]  /*5900*/  BRA `(.L_x_101) ;  /* 0xfffffff400887947 */ /* 0x000fea000383ffff */
.L_x_77:
[----:B0-----:R0:W1:Y:S02]  /*5910*/  SYNCS.PHASECHK.TRANS64.TRYWAIT P0, [R8+URZ], R5 ;  /* 0x00000005080075a7 */ /* 0x001064000800017f */
[----:B-1----:R-:W-:Y:S05]  /*5920*/  @!P0 NANOSLEEP.SYNCS 0x989680 ;  /* 0x009896800000895d */ /* 0x002fea0003900000 */
[----:B------:R-:W1:Y:S02]  /*5930*/  @!P0 SYNCS.PHASECHK.TRANS64 P0, [R8+URZ], R5 ;  /* 0x00000005080085a7 */ /* 0x000e64000800007f */
[----:B-1----:R-:W-:Y:S05]  /*5940*/  @!P0 BRA `(.L_x_77) ;  /* 0xfffffffc00f08947 */ /* 0x002fea000383ffff */
[----:B------:R-:W-:Y:S05]  /*5950*/  BRA `(.L_x_102) ;  /* 0xfffffff400987947 */ /* 0x000fea000383ffff */
.L_x_78:
[----:B0-----:R0:W1:Y:S02]  /*5960*/  SYNCS.PHASECHK.TRANS64.TRYWAIT P0, [R9+URZ], R4 ;  /* 0x00000004090075a7 */ /* 0x001064000800017f */
[----:B-1----:R-:W-:Y:S05]  /*5970*/  @!P0 NANOSLEEP.SYNCS 0x989680 ;  /* 0x009896800000895d */ /* 0x002fea0003900000 */
[----:B------:R-:W1:Y:S02]  /*5980*/  @!P0 SYNCS.PHASECHK.TRANS64 P0, [R9+URZ], R4 ;  /* 0x00000004090085a7 */ /* 0x000e64000800007f */
[----:B-1----:R-:W-:Y:S05]  /*5990*/  @!P0 BRA `(.L_x_78) ;  /* 0xfffffffc00f08947 */ /* 0x002fea000383ffff */
[----:B------:R-:W-:Y:S05]  /*59a0*/  BRA `(.L_x_103) ;  /* 0xfffffff400a87947 */ /* 0x000fea000383ffff */
.L_x_79:
[----:B0-----:R0:W1:Y:S02]  /*59b0*/  SYNCS.PHASECHK.TRANS64.TRYWAIT P0, [R8+URZ], R5 ;  /* 0x00000005080075a7 */ /* 0x001064000800017f */
[----:B-1----:R-:W-:Y:S05]  /*59c0*/  @!P0 NANOSLEEP.SYNCS 0x989680 ;  /* 0x009896800000895d */ /* 0x002fea0003900000 */
[----:B------:R-:W1:Y:S02]  /*59d0*/  @!P0 SYNCS.PHASECHK.TRANS64 P0, [R8+URZ], R5 ;  /* 0x00000005080085a7 */ /* 0x000e64000800007f */
[----:B-1----:R-:W-:Y:S05]  /*59e0*/  @!P0 BRA `(.L_x_79) ;  /* 0xfffffffc00f08947 */ /* 0x002fea000383ffff */
[----:B------:R-:W-:Y:S05]  /*59f0*/  BRA `(.L_x_104) ;  /* 0xfffffff400b87947 */ /* 0x000fea000383ffff */
.L_x_80:
[----:B0-----:R0:W1:Y:S02]  /*5a00*/  SYNCS.PHASECHK.TRANS64.TRYWAIT P0, [R9+URZ], R4 ;  /* 0x00000004090075a7 */ /* 0x001064000800017f */
[----:B-1----:R-:W-:Y:S05]  /*5a10*/  @!P0 NANOSLEEP.SYNCS 0x989680 ;  /* 0x009896800000895d */ /* 0x002fea0003900000 */
[----:B------:R-:W1:Y:S02]  /*5a20*/  @!P0 SYNCS.PHASECHK.TRANS64 P0, [R9+URZ], R4 ;  /* 0x00000004090085a7 */ /* 0x000e64000800007f */
[----:B-1----:R-:W-:Y:S05]  /*5a30*/  @!P0 BRA `(.L_x_80) ;  /* 0xfffffffc00f08947 */ /* 0x002fea000383ffff */
[----:B------:R-:W-:Y:S05]  /*5a40*/  BRA `(.L_x_105) ;  /* 0xfffffff400c87947 */ /* 0x000fea000383ffff */
.L_x_81:
[----:B0-----:R0:W1:Y:S02]  /*5a50*/  SYNCS.PHASECHK.TRANS64.TRYWAIT P0, [R8+URZ], R5 ;  /* 0x00000005080075a7 */ /* 0x001064000800017f */
[----:B-1----:R-:W-:Y:S05]  /*5a60*/  @!P0 NANOSLEEP.SYNCS 0x989680 ;  /* 0x009896800000895d */ /* 0x002fea0003900000 */
[----:B------:R-:W1:Y:S02]  /*5a70*/  @!P0 SYNCS.PHASECHK.TRANS64 P0, [R8+URZ], R5 ;  /* 0x00000005080085a7 */ /* 0x000e64000800007f */
[----:B-1----:R-:W-:Y:S05]  /*5a80*/  @!P0 BRA `(.L_x_81) ;  /* 0xfffffffc00f08947 */ /* 0x002fea000383ffff */
[----:B------:R-:W-:Y:S05]  /*5a90*/  BRA `(.L_x_106) ;  /* 0xfffffff400d87947 */ /* 0x000fea000383ffff */
.L_x_82:
[----:B0-----:R0:W1:Y:S02]  /*5aa0*/  SYNCS.PHASECHK.TRANS64.TRYWAIT P0, [R9+URZ], R4 ;  /* 0x00000004090075a7 */ /* 0x001064000800017f */
[----:B-1----:R-:W-:Y:S05]  /*5ab0*/  @!P0 NANOSLEEP.SYNCS 0x989680 ;  /* 0x009896800000895d */ /* 0x002fea0003900000 */
[----:B------:R-:W1:Y:S02]  /*5ac0*/  @!P0 SYNCS.PHASECHK.TRANS64 P0, [R9+URZ], R4 ;  /* 0x00000004090085a7 */ /* 0x000e64000800007f */
[----:B-1----:R-:W-:Y:S05]  /*5ad0*/  @!P0 BRA `(.L_x_82) ;  /* 0xfffffffc00f08947 */ /* 0x002fea000383ffff */
[----:B------:R-:W-:Y:S05]  /*5ae0*/  BRA `(.L_x_107) ;  /* 0xfffffff400e87947 */ /* 0x000fea000383ffff */
.L_x_83:
[----:B0-----:R0:W1:Y:S02]  /*5af0*/  SYNCS.PHASECHK.TRANS64.TRYWAIT P0, [R8+URZ], R5 ;  /* 0x00000005080075a7 */ /* 0x001064000800017f */
[----:B-1----:R-:W-:Y:S05]  /*5b00*/  @!P0 NANOSLEEP.SYNCS 0x989680 ;  /* 0x009896800000895d */ /* 0x002fea0003900000 */
[----:B------:R-:W1:Y:S02]  /*5b10*/  @!P0 SYNCS.PHASECHK.TRANS64 P0, [R8+URZ], R5 ;  /* 0x00000005080085a7 */ /* 0x000e64000800007f */
[----:B-1----:R-:W-:Y:S05]  /*5b20*/  @!P0 BRA `(.L_x_83) ;  /* 0xfffffffc00f08947 */ /* 0x002fea000383ffff */
[----:B------:R-:W-:Y:S05]  /*5b30*/  BRA `(.L_x_108) ;  /* 0xfffffff400f87947 */ /* 0x000fea000383ffff */
.L_x_84:
[----:B0-----:R0:W1:Y:S02]  /*5b40*/  SYNCS.PHASECHK.TRANS64.TRYWAIT P0, [R9+URZ], R4 ;  /* 0x00000004090075a7 */ /* 0x001064000800017f */
[----:B-1----:R-:W-:Y:S05]  /*5b50*/  @!P0 NANOSLEEP.SYNCS 0x989680 ;  /* 0x009896800000895d */ /* 0x002fea0003900000 */
[----:B------:R-:W1:Y:S02]  /*5b60*/  @!P0 SYNCS.PHASECHK.TRANS64 P0, [R9+URZ], R4 ;  /* 0x00000004090085a7 */ /* 0x000e64000800007f */
[----:B-1----:R-:W-:Y:S05]  /*5b70*/  @!P0 BRA `(.L_x_84) ;  /* 0xfffffffc00f08947 */ /* 0x002fea000383ffff */
[----:B------:R-:W-:Y:S05]  /*5b80*/  BRA `(.L_x_109) ;  /* 0xfffffff800087947 */ /* 0x000fea000383ffff */
.L_x_85:
[----:B0-----:R0:W1:Y:S02]  /*5b90*/  SYNCS.PHASECHK.TRANS64.TRYWAIT P0, [R6+URZ], R5 ;  /* 0x00000005060075a7 */ /* 0x001064000800017f */
[----:B-1----:R-:W-:Y:S05]  /*5ba0*/  @!P0 NANOSLEEP.SYNCS 0x989680 ;  /* 0x009896800000895d */ /* 0x002fea0003900000 */
[----:B------:R-:W1:Y:S02]  /*5bb0*/  @!P0 SYNCS.PHASECHK.TRANS64 P0, [R6+URZ], R5 ;  /* 0x00000005060085a7 */ /* 0x000e64000800007f */
[----:B-1----:R-:W-:Y:S05]  /*5bc0*/  @!P0 BRA `(.L_x_85) ;  /* 0xfffffffc00f08947 */ /* 0x002fea000383ffff */
[----:B------:R-:W-:Y:S05]  /*5bd0*/  BRA `(.L_x_110) ;  /* 0xfffffff800107947 */ /* 0x000fea000383ffff */
.L_x_111:
[----:B------:R-:W-:-:S00]  /*5be0*/  BRA `(.L_x_111) ;  /* 0xfffffffc00fc7947 */ /* 0x000fc0000383ffff */
[----:B------:R-:W-:-:S00]  /*5bf0*/  NOP ;  /* 0x0000000000007918 */ /* 0x000fc00000000000 */
        /* <DEDUP_REMOVED lines=8> */
.L_x_112:


//--------------------- .nv.global.init           --------------------------
	.section	.nv.global.init,"aw",@progbits
.nv.global.init:
	.type		$str$22,@object
	.size		$str$22,($str$23 - $str$22)
$str$22:
        /*0000*/ 	.byte	0x6b, 0x5f, 0x74, 0x69, 0x6c, 0x65, 0x5f, 0x63, 0x6f, 0x75, 0x6e, 0x74, 0x20, 0x3e, 0x3d, 0x20
        /*0010*/ 	.byte	0x31, 0x00
	.type		$str$23,@object
	.size		$str$23,(__unnamed_1 - $str$23)
$str$23:
        /*0012*/ 	.byte	0x2f, 0x74, 0x6d, 0x70, 0x2f, 0x63, 0x75, 0x74, 0x6c, 0x61, 0x73, 0x73, 0x5f, 0x73, 0x77, 0x65
        /*0022*/ 	.byte	0x65, 0x70, 0x5f, 0x73, 0x72, 0x63, 0x2f, 0x69, 0x6e, 0x63, 0x6c, 0x75, 0x64, 0x65, 0x2f, 0x63
        /*0032*/ 	.byte	0x75, 0x74, 0x6c, 0x61, 0x73, 0x73, 0x2f, 0x67, 0x65, 0x6d, 0x6d, 0x2f, 0x63, 0x6f, 0x6c, 0x6c
        /*0042*/ 	.byte	0x65, 0x63, 0x74, 0x69, 0x76, 0x65, 0x2f, 0x73, 0x6d, 0x39, 0x30, 0x5f, 0x6d, 0x6d, 0x61, 0x5f
        /*0052*/ 	.byte	0x74, 0x6d, 0x61, 0x5f, 0x67, 0x6d, 0x6d, 0x61, 0x5f, 0x73, 0x73, 0x5f, 0x77, 0x61, 0x72, 0x70
        /*0062*/ 	.byte	0x73, 0x70, 0x65, 0x63, 0x69, 0x61, 0x6c, 0x69, 0x7a, 0x65, 0x64, 0x2e, 0x68, 0x70, 0x70, 0x00
	.type		__unnamed_1,@object
	.size		__unnamed_1,(.L_0 - __unnamed_1)
__unnamed_1:
        /*0072*/ 	.byte	0x76, 0x6f, 0x69, 0x64, 0x20, 0x63, 0x75, 0x74, 0x6c, 0x61, 0x73, 0x73, 0x3a, 0x3a, 0x67, 0x65
        /* <DEDUP_REMOVED lines=180> */
.L_0:


//--------------------- .nv.shared._ZN7cutlass13device_kernelINS_4gemm6kernel13GemmUniversalIN4cute5tupleIJiiiiEEENS1_10collective13CollectiveMmaINS1_34MainloopSm90TmaGmmaWarpSpecializedILi18ENS5_IJNS4_1CILi2EEENSA_ILi1EEESC_EEENS1_35KernelTmaWarpSpecializedCooperativeEEENS5_IJNSA_ILi192EEENSA_ILi8EEENSA_ILi32EEEEEENS_6half_tENS5_IJlSC_lEEESK_SL_NS4_8TiledMMAINS4_8MMA_AtomIJNS4_4SM904GMMA24MMA_64x8x16_F32F16F16_SSILNSP_5MajorE0ELSR_0ELNSP_7ScaleInE1ELSS_1EEEEEENS4_6LayoutISD_NS5_IJSC_NSA_ILi0EEESW_EEEEENS5_IJNS4_10UnderscoreESZ_SZ_EEEEENS4_13SM90_TMA_LOADENS4_14ComposedLayoutINS4_7SwizzleILi2ELi4ELi3EEENS4_18smem_ptr_flag_bitsILi16EEENSV_INS5_IJSH_SI_EEENS5_IJSI_SC_EEEEEEEvNS4_8identityENS4_23SM90_TMA_LOAD_MULTICASTES1B_vS1C_EENS_8epilogue10collective6detail29Sm90TmaWarpSpecializedAdapterINS1G_15DefaultEpilogueISK_SL_SL_NS1F_6thread17LinearCombinationISK_Li1EffLNS1K_9ScaleType4KindE0ELNS_15FloatRoundStyleE2ESK_EENS1_15EpilogueDefaultEEEEEvvEEEEvNT_6ParamsE --------------------------
	.section	.nv.shared._ZN7cutlass13device_kernelINS_4gemm6kernel13GemmUniversalIN4cute5tupleIJiiiiEEENS1_10collective13CollectiveMmaINS1_34MainloopSm90TmaGmmaWarpSpecializedILi18ENS5_IJNS4_1CILi2EEENSA_ILi1EEESC_EEENS1_35KernelTmaWarpSpecializedCooperativeEEENS5_IJNSA_ILi192EEENSA_ILi8EEENSA_ILi32EEEEEENS_6half_tENS5_IJlSC_lEEESK_SL_NS4_8TiledMMAINS4_8MMA_AtomIJNS4_4SM904GMMA24MMA_64x8x16_F32F16F16_SSILNSP_5MajorE0ELSR_0ELNSP_7ScaleInE1ELSS_1EEEEEENS4_6LayoutISD_NS5_IJSC_NSA_ILi0EEESW_EEEEENS5_IJNS4_10UnderscoreESZ_SZ_EEEEENS4_13SM90_TMA_LOADENS4_14ComposedLayoutINS4_7SwizzleILi2ELi4ELi3EEENS4_18smem_ptr_flag_bitsILi16EEENSV_INS5_IJSH_SI_EEENS5_IJSI_SC_EEEEEEEvNS4_8identityENS4_23SM90_TMA_LOAD_MULTICASTES1B_vS1C_EENS_8epilogue10collective6detail29Sm90TmaWarpSpecializedAdapterINS1G_15DefaultEpilogueISK_SL_SL_NS1F_6thread17LinearCombinationISK_Li1EffLNS1K_9ScaleType4KindE0ELNS_15FloatRoundStyleE2ESK_EENS1_15EpilogueDefaultEEEEEvvEEEEvNT_6ParamsE,"aw",@nobits
	.sectionflags	@""
	.align	16
	.zero		1024


//--------------------- .nv.shared.reserved.0     --------------------------
	.section	.nv.shared.reserved.0,"aw",@nobits
	.weak		__nv_reservedSMEM_offset_0_alias
	.size		__nv_reservedSMEM_offset_0_alias, 0, 0
	.other		__nv_reservedSMEM_offset_0_alias,@"STO_CUDA_RESERVED_SHARED STV_DEFAULT"
__nv_reservedSMEM_offset_0_alias:
	.zero		0


//--------------------- .nv.global                --------------------------
	.section	.nv.global,"aw",@nobits
.nv.global:
	.type		_ZN39_INTERNAL_f7a7d912_4_k_cu_87c91311_35524cute1_E,@object
	.size		_ZN39_INTERNAL_f7a7d912_4_k_cu_87c91311_35524cute1_E,(_ZN39_INTERNAL_f7a7d912_4_k_cu_87c91311_35524cuda3std3__45__cpo6cbeginE - _ZN39_INTERNAL_f7a7d912_4_k_cu_87c91311_35524cute1_E)
_ZN39_INTERNAL_f7a7d912_4_k_cu_87c91311_35524cute1_E:
	.zero		1
	.type		_ZN39_INTERNAL_f7a7d912_4_k_cu_87c91311_35524cuda3std3__45__cpo6cbeginE,@object
	.size		_ZN39_INTERNAL_f7a7d912_4_k_cu_87c91311_35524cuda3std3__45__cpo6cbeginE,(_ZN39_INTERNAL_f7a7d912_4_k_cu_87c91311_35524cuda3std3__48in_placeE - _ZN39_INTERNAL_f7a7d912_4_k_cu_87c91311_35524cuda3std3__45__cpo6cbeginE)
_ZN39_INTERNAL_f7a7d912_4_k_cu_87c91311_35524cuda3std3__45__cpo6cbeginE:
	.zero		1
	.type		_ZN39_INTERNAL_f7a7d912_4_k_cu_87c91311_35524cuda3std3__48in_placeE,@object
	.size		_ZN39_INTERNAL_f7a7d912_4_k_cu_87c91311_35524cuda3std3__48in_placeE,(_ZN39_INTERNAL_f7a7d912_4_k_cu_87c91311_35524cuda3std6ranges3__45__cpo9iter_moveE - _ZN39_INTERNAL_f7a7d912_4_k_cu_87c91311_35524cuda3std3__48in_placeE)
_ZN39_INTERNAL_f7a7d912_4_k_cu_87c91311_35524cuda3std3__48in_placeE:
	.zero		1
	.type		_ZN39_INTERNAL_f7a7d912_4_k_cu_87c91311_35524cuda3std6ranges3__45__cpo9iter_moveE,@object
	.size		_ZN39_INTERNAL_f7a7d912_4_k_cu_87c91311_35524cuda3std6ranges3__45__cpo9iter_moveE,(_ZN39_INTERNAL_f7a7d912_4_k_cu_87c91311_35524cuda3std3__45__cpo5beginE - _ZN39_INTERNAL_f7a7d912_4_k_cu_87c91311_35524cuda3std6ranges3__45__cpo9iter_moveE)
_ZN39_INTERNAL_f7a7d912_4_k_cu_87c91311_35524cuda3std6ranges3__45__cpo9iter_moveE:
	.zero		1
	.type		_ZN39_INTERNAL_f7a7d912_4_k_cu_87c91311_35524cuda3std3__45__cpo5beginE,@object
	.size		_ZN39_INTERNAL_f7a7d912_4_k_cu_87c91311_35524cuda3std3__45__cpo5beginE,(_ZN39_INTERNAL_f7a7d912_4_k_cu_87c91311_35524cuda3std3__441_GLOBAL__N__f7a7d912_4_k_cu_87c91311_35526ignoreE - _ZN39_INTERNAL_f7a7d912_4_k_cu_87c91311_35524cuda3std3__45__cpo5beginE)
_ZN39_INTERNAL_f7a7d912_4_k_cu_87c91311_35524cuda3std3__45__cpo5beginE:
	.zero		1
	.type		_ZN39_INTERNAL_f7a7d912_4_k_cu_87c91311_35524cuda3std3__441_GLOBAL__N__f7a7d912_4_k_cu_87c91311_35526ignoreE,@object
	.size		_ZN39_INTERNAL_f7a7d912_4_k_cu_87c91311_35524cuda3std3__441_GLOBAL__N__f7a7d912_4_k_cu_87c91311_35526ignoreE,(_ZN39_INTERNAL_f7a7d912_4_k_cu_87c91311_35524cute7productE - _ZN39_INTERNAL_f7a7d912_4_k_cu_87c91311_35524cuda3std3__441_GLOBAL__N__f7a7d912_4_k_cu_87c91311_35526ignoreE)
_ZN39_INTERNAL_f7a7d912_4_k_cu_87c91311_35524cuda3std3__441_GLOBAL__N__f7a7d912_4_k_cu_87c91311_35526ignoreE:
	.zero		1
	.type		_ZN39_INTERNAL_f7a7d912_4_k_cu_87c91311_35524cute7productE,@object
	.size		_ZN39_INTERNAL_f7a7d912_4_k_cu_87c91311_35524cute7productE,(_ZN39_INTERNAL_f7a7d912_4_k_cu_87c91311_35524cuda3std3__45__cpo3endE - _ZN39_INTERNAL_f7a7d912_4_k_cu_87c91311_35524cute7productE)
_ZN39_INTERNAL_f7a7d912_4_k_cu_87c91311_35524cute7productE:
	.zero		1
	.type		_ZN39_INTERNAL_f7a7d912_4_k_cu_87c91311_35524cuda3std3__45__cpo3endE,@object
	.size		_ZN39_INTERNAL_f7a7d912_4_k_cu_87c91311_35524cuda3std3__45__cpo3endE,(_ZN39_INTERNAL_f7a7d912_4_k_cu_87c91311_35524cuda3std3__419piecewise_constructE - _ZN39_INTERNAL_f7a7d912_4_k_cu_87c91311_35524cuda3std3__45__cpo3endE)
_ZN39_INTERNAL_f7a7d912_4_k_cu_87c91311_35524cuda3std3__45__cpo3endE:
	.zero		1
	.type		_ZN39_INTERNAL_f7a7d912_4_k_cu_87c91311_35524cuda3std3__419piecewise_constructE,@object
	.size		_ZN39_INTERNAL_f7a7d912_4_k_cu_87c91311_35524cuda3std3__419piecewise_constructE,(_ZN39_INTERNAL_f7a7d912_4_k_cu_87c91311_35524cuda3std3__45__cpo4cendE - _ZN39_INTERNAL_f7a7d912_4_k_cu_87c91311_35524cuda3std3__419piecewise_constructE)
_ZN39_INTERNAL_f7a7d912_4_k_cu_87c91311_35524cuda3std3__419piecewise_constructE:
	.zero		1
	.type		_ZN39_INTERNAL_f7a7d912_4_k_cu_87c91311_35524cuda3std3__45__cpo4cendE,@object
	.size		_ZN39_INTERNAL_f7a7d912_4_k_cu_87c91311_35524cuda3std3__45__cpo4cendE,(_ZN39_INTERNAL_f7a7d912_4_k_cu_87c91311_35524cuda3std6ranges3__45__cpo4swapE - _ZN39_INTERNAL_f7a7d912_4_k_cu_87c91311_35524cuda3std3__45__cpo4cendE)
_ZN39_INTERNAL_f7a7d912_4_k_cu_87c91311_35524cuda3std3__45__cpo4cendE:
	.zero		1
	.type		_ZN39_INTERNAL_f7a7d912_4_k_cu_87c91311_35524cuda3std6ranges3__45__cpo4swapE,@object
	.size		_ZN39_INTERNAL_f7a7d912_4_k_cu_87c91311_35524cuda3std6ranges3__45__cpo4swapE,(.L_8 - _ZN39_INTERNAL_f7a7d912_4_k_cu_87c91311_35524cuda3std6ranges3__45__cpo4swapE)
_ZN39_INTERNAL_f7a7d912_4_k_cu_87c91311_35524cuda3std6ranges3__45__cpo4swapE:
	.zero		1
.L_8:


//--------------------- .nv.constant0._ZN7cutlass13device_kernelINS_4gemm6kernel13GemmUniversalIN4cute5tupleIJiiiiEEENS1_10collective13CollectiveMmaINS1_34MainloopSm90TmaGmmaWarpSpecializedILi18ENS5_IJNS4_1CILi2EEENSA_ILi1EEESC_EEENS1_35KernelTmaWarpSpecializedCooperativeEEENS5_IJNSA_ILi192EEENSA_ILi8EEENSA_ILi32EEEEEENS_6half_tENS5_IJlSC_lEEESK_SL_NS4_8TiledMMAINS4_8MMA_AtomIJNS4_4SM904GMMA24MMA_64x8x16_F32F16F16_SSILNSP_5MajorE0ELSR_0ELNSP_7ScaleInE1ELSS_1EEEEEENS4_6LayoutISD_NS5_IJSC_NSA_ILi0EEESW_EEEEENS5_IJNS4_10UnderscoreESZ_SZ_EEEEENS4_13SM90_TMA_LOADENS4_14ComposedLayoutINS4_7SwizzleILi2ELi4ELi3EEENS4_18smem_ptr_flag_bitsILi16EEENSV_INS5_IJSH_SI_EEENS5_IJSI_SC_EEEEEEEvNS4_8identityENS4_23SM90_TMA_LOAD_MULTICASTES1B_vS1C_EENS_8epilogue10collective6detail29Sm90TmaWarpSpecializedAdapterINS1G_15DefaultEpilogueISK_SL_SL_NS1F_6thread17LinearCombinationISK_Li1EffLNS1K_9ScaleType4KindE0ELNS_15FloatRoundStyleE2ESK_EENS1_15EpilogueDefaultEEEEEvvEEEEvNT_6ParamsE --------------------------
	.section	.nv.constant0._ZN7cutlass13device_kernelINS_4gemm6kernel13GemmUniversalIN4cute5tupleIJiiiiEEENS1_10collective13CollectiveMmaINS1_34MainloopSm90TmaGmmaWarpSpecializedILi18ENS5_IJNS4_1CILi2EEENSA_ILi1EEESC_EEENS1_35KernelTmaWarpSpecializedCooperativeEEENS5_IJNSA_ILi192EEENSA_ILi8EEENSA_ILi32EEEEEENS_6half_tENS5_IJlSC_lEEESK_SL_NS4_8TiledMMAINS4_8MMA_AtomIJNS4_4SM904GMMA24MMA_64x8x16_F32F16F16_SSILNSP_5MajorE0ELSR_0ELNSP_7ScaleInE1ELSS_1EEEEEENS4_6LayoutISD_NS5_IJSC_NSA_ILi0EEESW_EEEEENS5_IJNS4_10UnderscoreESZ_SZ_EEEEENS4_13SM90_TMA_LOADENS4_14ComposedLayoutINS4_7SwizzleILi2ELi4ELi3EEENS4_18smem_ptr_flag_bitsILi16EEENSV_INS5_IJSH_SI_EEENS5_IJSI_SC_EEEEEEEvNS4_8identityENS4_23SM90_TMA_LOAD_MULTICASTES1B_vS1C_EENS_8epilogue10collective6detail29Sm90TmaWarpSpecializedAdapterINS1G_15DefaultEpilogueISK_SL_SL_NS1F_6thread17LinearCombinationISK_Li1EffLNS1K_9ScaleType4KindE0ELNS_15FloatRoundStyleE2ESK_EENS1_15EpilogueDefaultEEEEEvvEEEEvNT_6ParamsE,"a",@progbits
	.sectionflags	@""
	.align	4
.nv.constant0._ZN7cutlass13device_kernelINS_4gemm6kernel13GemmUniversalIN4cute5tupleIJiiiiEEENS1_10collective13CollectiveMmaINS1_34MainloopSm90TmaGmmaWarpSpecializedILi18ENS5_IJNS4_1CILi2EEENSA_ILi1EEESC_EEENS1_35KernelTmaWarpSpecializedCooperativeEEENS5_IJNSA_ILi192EEENSA_ILi8EEENSA_ILi32EEEEEENS_6half_tENS5_IJlSC_lEEESK_SL_NS4_8TiledMMAINS4_8MMA_AtomIJNS4_4SM904GMMA24MMA_64x8x16_F32F16F16_SSILNSP_5MajorE0ELSR_0ELNSP_7ScaleInE1ELSS_1EEEEEENS4_6LayoutISD_NS5_IJSC_NSA_ILi0EEESW_EEEEENS5_IJNS4_10UnderscoreESZ_SZ_EEEEENS4_13SM90_TMA_LOADENS4_14ComposedLayoutINS4_7SwizzleILi2ELi4ELi3EEENS4_18smem_ptr_flag_bitsILi16EEENSV_INS5_IJSH_SI_EEENS5_IJSI_SC_EEEEEEEvNS4_8identityENS4_23SM90_TMA_LOAD_MULTICASTES1B_vS1C_EENS_8epilogue10collective6detail29Sm90TmaWarpSpecializedAdapterINS1G_15DefaultEpilogueISK_SL_SL_NS1F_6thread17LinearCombinationISK_Li1EffLNS1K_9ScaleType4KindE0ELNS_15FloatRoundStyleE2ESK_EENS1_15EpilogueDefaultEEEEEvvEEEEvNT_6ParamsE:
	.zero		1664


//--------------------- SYMBOLS --------------------------

	.type		.nv.reservedSmem.offset0,@object
	.size		.nv.reservedSmem.offset0,0x4
	.type		__assertfail,@function
